//
// Generated by NVIDIA NVVM Compiler
//
// Compiler Build ID: CL-36424714
// Cuda compilation tools, release 13.0, V13.0.88
// Based on NVVM 20.0.0
//

.version 9.0
.target sm_100
.address_size 64

// _ZZ29ampere_sgemm_128x256x8_kernelPKfS0_PfjjjjE4smem has been demoted

.func _Z9C_tile_wb7StgFragPfPKfjjjjj(
	.param .align 16 .b8 _Z9C_tile_wb7StgFragPfPKfjjjjj_param_0[64],
	.param .b64 _Z9C_tile_wb7StgFragPfPKfjjjjj_param_1,
	.param .b64 _Z9C_tile_wb7StgFragPfPKfjjjjj_param_2,
	.param .b32 _Z9C_tile_wb7StgFragPfPKfjjjjj_param_3,
	.param .b32 _Z9C_tile_wb7StgFragPfPKfjjjjj_param_4,
	.param .b32 _Z9C_tile_wb7StgFragPfPKfjjjjj_param_5,
	.param .b32 _Z9C_tile_wb7StgFragPfPKfjjjjj_param_6,
	.param .b32 _Z9C_tile_wb7StgFragPfPKfjjjjj_param_7
)
{
	.reg .pred 	%p<34>;
	.reg .b32 	%r<44>;
	.reg .b32 	%f<33>;
	.reg .b64 	%rd<34>;

	ld.param.v4.f32 	{%f13, %f14, %f15, %f16}, [_Z9C_tile_wb7StgFragPfPKfjjjjj_param_0+48];
	ld.param.v4.f32 	{%f9, %f10, %f11, %f12}, [_Z9C_tile_wb7StgFragPfPKfjjjjj_param_0+32];
	ld.param.v4.f32 	{%f5, %f6, %f7, %f8}, [_Z9C_tile_wb7StgFragPfPKfjjjjj_param_0+16];
	ld.param.v4.f32 	{%f1, %f2, %f3, %f4}, [_Z9C_tile_wb7StgFragPfPKfjjjjj_param_0];
	ld.param.u64 	%rd1, [_Z9C_tile_wb7StgFragPfPKfjjjjj_param_1];
	ld.param.u64 	%rd17, [_Z9C_tile_wb7StgFragPfPKfjjjjj_param_2];
	ld.param.u32 	%r1, [_Z9C_tile_wb7StgFragPfPKfjjjjj_param_3];
	ld.param.u32 	%r21, [_Z9C_tile_wb7StgFragPfPKfjjjjj_param_4];
	ld.param.u32 	%r22, [_Z9C_tile_wb7StgFragPfPKfjjjjj_param_5];
	ld.param.u32 	%r24, [_Z9C_tile_wb7StgFragPfPKfjjjjj_param_6];
	ld.param.u32 	%r25, [_Z9C_tile_wb7StgFragPfPKfjjjjj_param_7];
	cvta.to.shared.u64 	%rd18, %rd17;
	cvt.u32.u64 	%r27, %rd18;
	bar.sync 	0;
	// begin inline asm
	st.shared.v4.f32 [%r1], {%f1, %f2, %f3, %f4};

	// end inline asm
	add.s32 	%r2, %r1, 144;
	// begin inline asm
	st.shared.v4.f32 [%r2], {%f5, %f6, %f7, %f8};

	// end inline asm
	add.s32 	%r3, %r1, 288;
	// begin inline asm
	st.shared.v4.f32 [%r3], {%f9, %f10, %f11, %f12};

	// end inline asm
	add.s32 	%r4, %r1, 432;
	// begin inline asm
	st.shared.v4.f32 [%r4], {%f13, %f14, %f15, %f16};

	// end inline asm
	bar.sync 	0;
	max.u32 	%r28, %r21, %r24;
	sub.s32 	%r29, %r28, %r24;
	setp.lt.u32 	%p1, %r25, %r22;
	setp.gt.u32 	%p2, %r21, %r24;
	and.pred  	%p3, %p2, %p1;
	ld.shared.f32 	%f17, [%r27];
	selp.u32 	%r5, 1, 0, %p3;
	// begin inline asm
	{.reg .pred p;
 setp.ne.b32 p, %r5, 0;
 @p st.global.f32 [%rd1], %f17;}

	// end inline asm
	mul.wide.u32 	%rd19, %r22, 4;
	add.s64 	%rd2, %rd1, %rd19;
	setp.gt.u32 	%p4, %r29, 1;
	and.pred  	%p5, %p4, %p1;
	ld.shared.f32 	%f18, [%r27+144];
	selp.u32 	%r6, 1, 0, %p5;
	// begin inline asm
	{.reg .pred p;
 setp.ne.b32 p, %r6, 0;
 @p st.global.f32 [%rd2], %f18;}

	// end inline asm
	shl.b32 	%r30, %r22, 1;
	mul.wide.u32 	%rd20, %r30, 4;
	add.s64 	%rd3, %rd1, %rd20;
	setp.gt.u32 	%p6, %r29, 2;
	and.pred  	%p7, %p6, %p1;
	ld.shared.f32 	%f19, [%r27+288];
	selp.u32 	%r7, 1, 0, %p7;
	// begin inline asm
	{.reg .pred p;
 setp.ne.b32 p, %r7, 0;
 @p st.global.f32 [%rd3], %f19;}

	// end inline asm
	mul.lo.s32 	%r31, %r22, 3;
	mul.wide.u32 	%rd21, %r31, 4;
	add.s64 	%rd4, %rd1, %rd21;
	setp.gt.u32 	%p8, %r29, 3;
	and.pred  	%p9, %p8, %p1;
	ld.shared.f32 	%f20, [%r27+432];
	selp.u32 	%r8, 1, 0, %p9;
	// begin inline asm
	{.reg .pred p;
 setp.ne.b32 p, %r8, 0;
 @p st.global.f32 [%rd4], %f20;}

	// end inline asm
	shl.b32 	%r32, %r22, 2;
	mul.wide.u32 	%rd22, %r32, 4;
	add.s64 	%rd5, %rd1, %rd22;
	setp.gt.u32 	%p10, %r29, 4;
	and.pred  	%p11, %p10, %p1;
	ld.shared.f32 	%f21, [%r27+576];
	selp.u32 	%r9, 1, 0, %p11;
	// begin inline asm
	{.reg .pred p;
 setp.ne.b32 p, %r9, 0;
 @p st.global.f32 [%rd5], %f21;}

	// end inline asm
	mul.lo.s32 	%r33, %r22, 5;
	mul.wide.u32 	%rd23, %r33, 4;
	add.s64 	%rd6, %rd1, %rd23;
	setp.gt.u32 	%p12, %r29, 5;
	and.pred  	%p13, %p12, %p1;
	ld.shared.f32 	%f22, [%r27+720];
	selp.u32 	%r10, 1, 0, %p13;
	// begin inline asm
	{.reg .pred p;
 setp.ne.b32 p, %r10, 0;
 @p st.global.f32 [%rd6], %f22;}

	// end inline asm
	mul.lo.s32 	%r34, %r22, 6;
	mul.wide.u32 	%rd24, %r34, 4;
	add.s64 	%rd7, %rd1, %rd24;
	setp.gt.u32 	%p14, %r29, 6;
	and.pred  	%p15, %p14, %p1;
	ld.shared.f32 	%f23, [%r27+864];
	selp.u32 	%r11, 1, 0, %p15;
	// begin inline asm
	{.reg .pred p;
 setp.ne.b32 p, %r11, 0;
 @p st.global.f32 [%rd7], %f23;}

	// end inline asm
	mul.lo.s32 	%r35, %r22, 7;
	mul.wide.u32 	%rd25, %r35, 4;
	add.s64 	%rd8, %rd1, %rd25;
	setp.gt.u32 	%p16, %r29, 7;
	and.pred  	%p17, %p16, %p1;
	ld.shared.f32 	%f24, [%r27+1008];
	selp.u32 	%r12, 1, 0, %p17;
	// begin inline asm
	{.reg .pred p;
 setp.ne.b32 p, %r12, 0;
 @p st.global.f32 [%rd8], %f24;}

	// end inline asm
	shl.b32 	%r36, %r22, 3;
	mul.wide.u32 	%rd26, %r36, 4;
	add.s64 	%rd9, %rd1, %rd26;
	setp.gt.u32 	%p18, %r29, 8;
	and.pred  	%p19, %p18, %p1;
	ld.shared.f32 	%f25, [%r27+1152];
	selp.u32 	%r13, 1, 0, %p19;
	// begin inline asm
	{.reg .pred p;
 setp.ne.b32 p, %r13, 0;
 @p st.global.f32 [%rd9], %f25;}

	// end inline asm
	mul.lo.s32 	%r37, %r22, 9;
	mul.wide.u32 	%rd27, %r37, 4;
	add.s64 	%rd10, %rd1, %rd27;
	setp.gt.u32 	%p20, %r29, 9;
	and.pred  	%p21, %p20, %p1;
	ld.shared.f32 	%f26, [%r27+1296];
	selp.u32 	%r14, 1, 0, %p21;
	// begin inline asm
	{.reg .pred p;
 setp.ne.b32 p, %r14, 0;
 @p st.global.f32 [%rd10], %f26;}

	// end inline asm
	mul.lo.s32 	%r38, %r22, 10;
	mul.wide.u32 	%rd28, %r38, 4;
	add.s64 	%rd11, %rd1, %rd28;
	setp.gt.u32 	%p22, %r29, 10;
	and.pred  	%p23, %p22, %p1;
	ld.shared.f32 	%f27, [%r27+1440];
	selp.u32 	%r15, 1, 0, %p23;
	// begin inline asm
	{.reg .pred p;
 setp.ne.b32 p, %r15, 0;
 @p st.global.f32 [%rd11], %f27;}

	// end inline asm
	mul.lo.s32 	%r39, %r22, 11;
	mul.wide.u32 	%rd29, %r39, 4;
	add.s64 	%rd12, %rd1, %rd29;
	setp.gt.u32 	%p24, %r29, 11;
	and.pred  	%p25, %p24, %p1;
	ld.shared.f32 	%f28, [%r27+1584];
	selp.u32 	%r16, 1, 0, %p25;
	// begin inline asm
	{.reg .pred p;
 setp.ne.b32 p, %r16, 0;
 @p st.global.f32 [%rd12], %f28;}

	// end inline asm
	mul.lo.s32 	%r40, %r22, 12;
	mul.wide.u32 	%rd30, %r40, 4;
	add.s64 	%rd13, %rd1, %rd30;
	setp.gt.u32 	%p26, %r29, 12;
	and.pred  	%p27, %p26, %p1;
	ld.shared.f32 	%f29, [%r27+1728];
	selp.u32 	%r17, 1, 0, %p27;
	// begin inline asm
	{.reg .pred p;
 setp.ne.b32 p, %r17, 0;
 @p st.global.f32 [%rd13], %f29;}

	// end inline asm
	mul.lo.s32 	%r41, %r22, 13;
	mul.wide.u32 	%rd31, %r41, 4;
	add.s64 	%rd14, %rd1, %rd31;
	setp.gt.u32 	%p28, %r29, 13;
	and.pred  	%p29, %p28, %p1;
	ld.shared.f32 	%f30, [%r27+1872];
	selp.u32 	%r18, 1, 0, %p29;
	// begin inline asm
	{.reg .pred p;
 setp.ne.b32 p, %r18, 0;
 @p st.global.f32 [%rd14], %f30;}

	// end inline asm
	mul.lo.s32 	%r42, %r22, 14;
	mul.wide.u32 	%rd32, %r42, 4;
	add.s64 	%rd15, %rd1, %rd32;
	setp.gt.u32 	%p30, %r29, 14;
	and.pred  	%p31, %p30, %p1;
	ld.shared.f32 	%f31, [%r27+2016];
	selp.u32 	%r19, 1, 0, %p31;
	// begin inline asm
	{.reg .pred p;
 setp.ne.b32 p, %r19, 0;
 @p st.global.f32 [%rd15], %f31;}

	// end inline asm
	mul.lo.s32 	%r43, %r22, 15;
	mul.wide.u32 	%rd33, %r43, 4;
	add.s64 	%rd16, %rd1, %rd33;
	setp.gt.u32 	%p32, %r29, 15;
	and.pred  	%p33, %p32, %p1;
	ld.shared.f32 	%f32, [%r27+2160];
	selp.u32 	%r20, 1, 0, %p33;
	// begin inline asm
	{.reg .pred p;
 setp.ne.b32 p, %r20, 0;
 @p st.global.f32 [%rd16], %f32;}

	// end inline asm
	ret;

}
	// .globl	_Z29ampere_sgemm_128x256x8_kernelPKfS0_Pfjjjj
.visible .entry _Z29ampere_sgemm_128x256x8_kernelPKfS0_Pfjjjj(
	.param .u64 .ptr .align 1 _Z29ampere_sgemm_128x256x8_kernelPKfS0_Pfjjjj_param_0,
	.param .u64 .ptr .align 1 _Z29ampere_sgemm_128x256x8_kernelPKfS0_Pfjjjj_param_1,
	.param .u64 .ptr .align 1 _Z29ampere_sgemm_128x256x8_kernelPKfS0_Pfjjjj_param_2,
	.param .u32 _Z29ampere_sgemm_128x256x8_kernelPKfS0_Pfjjjj_param_3,
	.param .u32 _Z29ampere_sgemm_128x256x8_kernelPKfS0_Pfjjjj_param_4,
	.param .u32 _Z29ampere_sgemm_128x256x8_kernelPKfS0_Pfjjjj_param_5,
	.param .u32 _Z29ampere_sgemm_128x256x8_kernelPKfS0_Pfjjjj_param_6
)
.maxntid 256
{
	.reg .pred 	%p<24>;
	.reg .b32 	%r<557>;
	.reg .b32 	%f<3347>;
	.reg .b64 	%rd<294>;
	// demoted variable
	.shared .align 16384 .b8 _ZZ29ampere_sgemm_128x256x8_kernelPKfS0_PfjjjjE4smem[32768];
	ld.param.u64 	%rd28, [_Z29ampere_sgemm_128x256x8_kernelPKfS0_Pfjjjj_param_0];
	ld.param.u64 	%rd10, [_Z29ampere_sgemm_128x256x8_kernelPKfS0_Pfjjjj_param_1];
	ld.param.u32 	%r19, [_Z29ampere_sgemm_128x256x8_kernelPKfS0_Pfjjjj_param_3];
	ld.param.u32 	%r20, [_Z29ampere_sgemm_128x256x8_kernelPKfS0_Pfjjjj_param_4];
	ld.param.u32 	%r21, [_Z29ampere_sgemm_128x256x8_kernelPKfS0_Pfjjjj_param_5];
	mov.u32 	%r69, %tid.x;
	shr.u32 	%r70, %r69, 1;
	shr.u32 	%r71, %r69, 3;
	and.b32  	%r72, %r71, 2;
	and.b32  	%r73, %r69, 1;
	or.b32  	%r74, %r72, %r73;
	mov.u32 	%r75, %ctaid.y;
	shl.b32 	%r76, %r75, 7;
	or.b32  	%r77, %r76, %r71;
	mul.lo.s32 	%r78, %r21, %r77;
	cvt.u64.u32 	%rd29, %r78;
	and.b32  	%r79, %r69, 7;
	cvt.u64.u32 	%rd30, %r79;
	add.s64 	%rd31, %rd29, %rd30;
	shl.b64 	%rd32, %rd31, 2;
	add.s64 	%rd16, %rd28, %rd32;
	shr.u32 	%r80, %r69, 7;
	mul.lo.s32 	%r81, %r20, %r80;
	cvt.u64.u32 	%rd33, %r81;
	mov.u32 	%r82, %ctaid.x;
	shl.b32 	%r83, %r82, 8;
	and.b32  	%r84, %r69, 127;
	or.b32  	%r85, %r84, %r83;
	cvt.u64.u32 	%rd34, %r85;
	add.s64 	%rd1, %rd34, %rd33;
	shl.b64 	%rd35, %rd1, 2;
	add.s64 	%rd20, %rd10, %rd35;
	shl.b32 	%r86, %r21, 7;
	shl.b32 	%r87, %r21, 8;
	mul.lo.s32 	%r88, %r21, 384;
	shl.b32 	%r89, %r20, 3;
	shl.b32 	%r90, %r20, 4;
	mul.lo.s32 	%r91, %r20, 24;
	mad.lo.s32 	%r92, %r79, 132, %r71;
	mul.wide.u32 	%rd36, %r92, 4;
	mov.u32 	%r93, _ZZ29ampere_sgemm_128x256x8_kernelPKfS0_PfjjjjE4smem;
	cvt.u64.u32 	%rd37, %r93;
	cvta.shared.u64 	%rd38, %rd37;
	add.s64 	%rd12, %rd38, %rd36;
	// begin inline asm
	{.reg .u64 u64addr;
 cvta.to.shared.u64 u64addr, %rd12;
 cvt.u32.u64 %r552, u64addr;}

	// end inline asm
	shl.b32 	%r94, %r69, 1;
	and.b32  	%r95, %r94, 256;
	or.b32  	%r96, %r95, %r84;
	mul.wide.u32 	%rd39, %r96, 4;
	add.s64 	%rd40, %rd38, 16384;
	add.s64 	%rd13, %rd40, %rd39;
	// begin inline asm
	{.reg .u64 u64addr;
 cvta.to.shared.u64 u64addr, %rd13;
 cvt.u32.u64 %r551, u64addr;}

	// end inline asm
	and.b32  	%r97, %r70, 64;
	shl.b32 	%r98, %r74, 2;
	or.b32  	%r99, %r98, %r97;
	mul.wide.u32 	%rd41, %r99, 4;
	add.s64 	%rd14, %rd38, %rd41;
	// begin inline asm
	{.reg .u64 u64addr;
 cvta.to.shared.u64 u64addr, %rd14;
 cvt.u32.u64 %r556, u64addr;}

	// end inline asm
	and.b32  	%r100, %r94, 220;
	mul.wide.u32 	%rd42, %r100, 4;
	add.s64 	%rd15, %rd40, %rd42;
	// begin inline asm
	{.reg .u64 u64addr;
 cvta.to.shared.u64 u64addr, %rd15;
 cvt.u32.u64 %r555, u64addr;}

	// end inline asm
	setp.lt.u32 	%p1, %r77, %r19;
	selp.u32 	%r29, 1, 0, %p1;
	or.b32  	%r101, %r77, 32;
	setp.lt.u32 	%p2, %r101, %r19;
	selp.u32 	%r32, 1, 0, %p2;
	or.b32  	%r102, %r77, 64;
	setp.lt.u32 	%p3, %r102, %r19;
	selp.u32 	%r35, 1, 0, %p3;
	or.b32  	%r103, %r77, 96;
	setp.lt.u32 	%p4, %r103, %r19;
	selp.u32 	%r38, 1, 0, %p4;
	setp.lt.u32 	%p5, %r85, %r20;
	selp.u32 	%r59, 1, 0, %p5;
	or.b32  	%r104, %r85, 128;
	setp.lt.u32 	%p6, %r104, %r20;
	selp.u32 	%r62, 1, 0, %p6;
	add.s32 	%r105, %r21, 7;
	shr.u32 	%r550, %r105, 3;
	add.s32 	%r106, %r550, -1;
	shl.b32 	%r107, %r106, 3;
	sub.s32 	%r108, %r21, %r107;
	setp.lt.u32 	%p7, %r79, %r108;
	selp.b32 	%r37, 4, 0, %p7;
	// begin inline asm
	{.reg .pred p;
 setp.ne.b32 p, %r29, 0;
 @p cp.async.ca.shared.global [%r552], [%rd16], 4, %r37;}

	// end inline asm
	add.s32 	%r30, %r552, 128;
	cvt.u64.u32 	%rd43, %r86;
	add.s64 	%rd17, %rd16, %rd43;
	// begin inline asm
	{.reg .pred p;
 setp.ne.b32 p, %r32, 0;
 @p cp.async.ca.shared.global [%r30], [%rd17], 4, %r37;}

	// end inline asm
	add.s32 	%r33, %r552, 256;
	cvt.u64.u32 	%rd44, %r87;
	add.s64 	%rd18, %rd16, %rd44;
	// begin inline asm
	{.reg .pred p;
 setp.ne.b32 p, %r35, 0;
 @p cp.async.ca.shared.global [%r33], [%rd18], 4, %r37;}

	// end inline asm
	add.s32 	%r36, %r552, 384;
	cvt.u64.u32 	%rd45, %r88;
	add.s64 	%rd19, %rd16, %rd45;
	// begin inline asm
	{.reg .pred p;
 setp.ne.b32 p, %r38, 0;
 @p cp.async.ca.shared.global [%r36], [%rd19], 4, %r37;}

	// end inline asm
	mul.wide.u32 	%rd46, %r108, 4;
	add.s64 	%rd293, %rd16, %rd46;
	add.s32 	%r42, %r551, 512;
	setp.lt.u32 	%p8, %r80, %r108;
	selp.b32 	%r43, 4, 0, %p8;
	// begin inline asm
	{.reg .pred p;
 setp.ne.b32 p, %r59, 0;
 @p cp.async.ca.shared.global [%r551], [%rd20], 4, %r43;}

	// end inline asm
	add.s64 	%rd21, %rd20, 512;
	// begin inline asm
	{.reg .pred p;
 setp.ne.b32 p, %r62, 0;
 @p cp.async.ca.shared.global [%r42], [%rd21], 4, %r43;}

	// end inline asm
	or.b32  	%r109, %r80, 2;
	setp.lt.u32 	%p9, %r109, %r108;
	selp.b32 	%r49, 4, 0, %p9;
	add.s32 	%r45, %r551, 2048;
	cvt.u64.u32 	%rd47, %r89;
	add.s64 	%rd22, %rd20, %rd47;
	// begin inline asm
	{.reg .pred p;
 setp.ne.b32 p, %r59, 0;
 @p cp.async.ca.shared.global [%r45], [%rd22], 4, %r49;}

	// end inline asm
	add.s32 	%r48, %r551, 2560;
	add.s64 	%rd23, %rd22, 512;
	// begin inline asm
	{.reg .pred p;
 setp.ne.b32 p, %r62, 0;
 @p cp.async.ca.shared.global [%r48], [%rd23], 4, %r49;}

	// end inline asm
	or.b32  	%r110, %r80, 4;
	setp.lt.u32 	%p10, %r110, %r108;
	selp.b32 	%r55, 4, 0, %p10;
	add.s32 	%r51, %r551, 4096;
	cvt.u64.u32 	%rd48, %r90;
	add.s64 	%rd24, %rd20, %rd48;
	// begin inline asm
	{.reg .pred p;
 setp.ne.b32 p, %r59, 0;
 @p cp.async.ca.shared.global [%r51], [%rd24], 4, %r55;}

	// end inline asm
	add.s32 	%r54, %r551, 4608;
	add.s64 	%rd25, %rd24, 512;
	// begin inline asm
	{.reg .pred p;
 setp.ne.b32 p, %r62, 0;
 @p cp.async.ca.shared.global [%r54], [%rd25], 4, %r55;}

	// end inline asm
	or.b32  	%r111, %r80, 6;
	setp.lt.u32 	%p11, %r111, %r108;
	selp.b32 	%r61, 4, 0, %p11;
	add.s32 	%r57, %r551, 6144;
	cvt.u64.u32 	%rd49, %r91;
	add.s64 	%rd26, %rd20, %rd49;
	// begin inline asm
	{.reg .pred p;
 setp.ne.b32 p, %r59, 0;
 @p cp.async.ca.shared.global [%r57], [%rd26], 4, %r61;}

	// end inline asm
	add.s32 	%r60, %r551, 6656;
	add.s64 	%rd27, %rd26, 512;
	// begin inline asm
	{.reg .pred p;
 setp.ne.b32 p, %r62, 0;
 @p cp.async.ca.shared.global [%r60], [%rd27], 4, %r61;}

	// end inline asm
	mul.lo.s32 	%r112, %r108, %r20;
	cvt.u64.u32 	%rd3, %r112;
	// begin inline asm
	cp.async.wait_all;

	// end inline asm
	bar.sync 	0;
	// begin inline asm
	ld.shared.v4.f32 {%f3202, %f3201, %f3200, %f3199}, [%r556];

	// end inline asm
	add.s32 	%r64, %r556, 64;
	// begin inline asm
	ld.shared.v4.f32 {%f3198, %f3197, %f3196, %f3195}, [%r64];

	// end inline asm
	add.s32 	%r65, %r556, 128;
	// begin inline asm
	ld.shared.v4.f32 {%f3339, %f3340, %f3341, %f3342}, [%r65];

	// end inline asm
	add.s32 	%r66, %r556, 192;
	// begin inline asm
	ld.shared.v4.f32 {%f3343, %f3344, %f3345, %f3346}, [%r66];

	// end inline asm
	// begin inline asm
	ld.shared.v4.f32 {%f3210, %f3209, %f3208, %f3207}, [%r555];

	// end inline asm
	add.s32 	%r68, %r555, 128;
	// begin inline asm
	ld.shared.v4.f32 {%f3206, %f3205, %f3204, %f3203}, [%r68];

	// end inline asm
	setp.eq.s32 	%p12, %r106, 0;
	mov.f32 	%f3211, 0f00000000;
	mov.f32 	%f3212, %f3211;
	mov.f32 	%f3213, %f3211;
	mov.f32 	%f3214, %f3211;
	mov.f32 	%f3215, %f3211;
	mov.f32 	%f3216, %f3211;
	mov.f32 	%f3217, %f3211;
	mov.f32 	%f3218, %f3211;
	mov.f32 	%f3219, %f3211;
	mov.f32 	%f3220, %f3211;
	mov.f32 	%f3221, %f3211;
	mov.f32 	%f3222, %f3211;
	mov.f32 	%f3223, %f3211;
	mov.f32 	%f3224, %f3211;
	mov.f32 	%f3225, %f3211;
	mov.f32 	%f3226, %f3211;
	mov.f32 	%f3227, %f3211;
	mov.f32 	%f3228, %f3211;
	mov.f32 	%f3229, %f3211;
	mov.f32 	%f3230, %f3211;
	mov.f32 	%f3231, %f3211;
	mov.f32 	%f3232, %f3211;
	mov.f32 	%f3233, %f3211;
	mov.f32 	%f3234, %f3211;
	mov.f32 	%f3235, %f3211;
	mov.f32 	%f3236, %f3211;
	mov.f32 	%f3237, %f3211;
	mov.f32 	%f3238, %f3211;
	mov.f32 	%f3239, %f3211;
	mov.f32 	%f3240, %f3211;
	mov.f32 	%f3241, %f3211;
	mov.f32 	%f3242, %f3211;
	mov.f32 	%f3243, %f3211;
	mov.f32 	%f3244, %f3211;
	mov.f32 	%f3245, %f3211;
	mov.f32 	%f3246, %f3211;
	mov.f32 	%f3247, %f3211;
	mov.f32 	%f3248, %f3211;
	mov.f32 	%f3249, %f3211;
	mov.f32 	%f3250, %f3211;
	mov.f32 	%f3251, %f3211;
	mov.f32 	%f3252, %f3211;
	mov.f32 	%f3253, %f3211;
	mov.f32 	%f3254, %f3211;
	mov.f32 	%f3255, %f3211;
	mov.f32 	%f3256, %f3211;
	mov.f32 	%f3257, %f3211;
	mov.f32 	%f3258, %f3211;
	mov.f32 	%f3259, %f3211;
	mov.f32 	%f3260, %f3211;
	mov.f32 	%f3261, %f3211;
	mov.f32 	%f3262, %f3211;
	mov.f32 	%f3263, %f3211;
	mov.f32 	%f3264, %f3211;
	mov.f32 	%f3265, %f3211;
	mov.f32 	%f3266, %f3211;
	mov.f32 	%f3267, %f3211;
	mov.f32 	%f3268, %f3211;
	mov.f32 	%f3269, %f3211;
	mov.f32 	%f3270, %f3211;
	mov.f32 	%f3271, %f3211;
	mov.f32 	%f3272, %f3211;
	mov.f32 	%f3273, %f3211;
	mov.f32 	%f3274, %f3211;
	mov.f32 	%f3275, %f3211;
	mov.f32 	%f3276, %f3211;
	mov.f32 	%f3277, %f3211;
	mov.f32 	%f3278, %f3211;
	mov.f32 	%f3279, %f3211;
	mov.f32 	%f3280, %f3211;
	mov.f32 	%f3281, %f3211;
	mov.f32 	%f3282, %f3211;
	mov.f32 	%f3283, %f3211;
	mov.f32 	%f3284, %f3211;
	mov.f32 	%f3285, %f3211;
	mov.f32 	%f3286, %f3211;
	mov.f32 	%f3287, %f3211;
	mov.f32 	%f3288, %f3211;
	mov.f32 	%f3289, %f3211;
	mov.f32 	%f3290, %f3211;
	mov.f32 	%f3291, %f3211;
	mov.f32 	%f3292, %f3211;
	mov.f32 	%f3293, %f3211;
	mov.f32 	%f3294, %f3211;
	mov.f32 	%f3295, %f3211;
	mov.f32 	%f3296, %f3211;
	mov.f32 	%f3297, %f3211;
	mov.f32 	%f3298, %f3211;
	mov.f32 	%f3299, %f3211;
	mov.f32 	%f3300, %f3211;
	mov.f32 	%f3301, %f3211;
	mov.f32 	%f3302, %f3211;
	mov.f32 	%f3303, %f3211;
	mov.f32 	%f3304, %f3211;
	mov.f32 	%f3305, %f3211;
	mov.f32 	%f3306, %f3211;
	mov.f32 	%f3307, %f3211;
	mov.f32 	%f3308, %f3211;
	mov.f32 	%f3309, %f3211;
	mov.f32 	%f3310, %f3211;
	mov.f32 	%f3311, %f3211;
	mov.f32 	%f3312, %f3211;
	mov.f32 	%f3313, %f3211;
	mov.f32 	%f3314, %f3211;
	mov.f32 	%f3315, %f3211;
	mov.f32 	%f3316, %f3211;
	mov.f32 	%f3317, %f3211;
	mov.f32 	%f3318, %f3211;
	mov.f32 	%f3319, %f3211;
	mov.f32 	%f3320, %f3211;
	mov.f32 	%f3321, %f3211;
	mov.f32 	%f3322, %f3211;
	mov.f32 	%f3323, %f3211;
	mov.f32 	%f3324, %f3211;
	mov.f32 	%f3325, %f3211;
	mov.f32 	%f3326, %f3211;
	mov.f32 	%f3327, %f3211;
	mov.f32 	%f3328, %f3211;
	mov.f32 	%f3329, %f3211;
	mov.f32 	%f3330, %f3211;
	mov.f32 	%f3331, %f3211;
	mov.f32 	%f3332, %f3211;
	mov.f32 	%f3333, %f3211;
	mov.f32 	%f3334, %f3211;
	mov.f32 	%f3335, %f3211;
	mov.f32 	%f3336, %f3211;
	mov.f32 	%f3337, %f3211;
	mov.f32 	%f3338, %f3211;
	@%p12 bra 	$L__BB1_3;
	shl.b64 	%rd51, %rd3, 2;
	add.s64 	%rd52, %rd35, %rd51;
	add.s64 	%rd53, %rd52, %rd10;
	add.s64 	%rd292, %rd53, 512;
	mov.f32 	%f3211, 0f00000000;
$L__BB1_2:
	ld.param.u32 	%r549, [_Z29ampere_sgemm_128x256x8_kernelPKfS0_Pfjjjj_param_6];
	ld.param.u32 	%r548, [_Z29ampere_sgemm_128x256x8_kernelPKfS0_Pfjjjj_param_5];
	ld.param.u32 	%r544, [_Z29ampere_sgemm_128x256x8_kernelPKfS0_Pfjjjj_param_4];
	ld.param.u32 	%r540, [_Z29ampere_sgemm_128x256x8_kernelPKfS0_Pfjjjj_param_3];
	cvt.u64.u32 	%rd66, %r549;
	mul.lo.s32 	%r185, %r544, 24;
	cvt.u64.u32 	%rd67, %r185;
	shl.b32 	%r186, %r544, 4;
	cvt.u64.u32 	%rd68, %r186;
	shl.b32 	%r187, %r544, 3;
	cvt.u64.u32 	%rd69, %r187;
	mul.lo.s32 	%r188, %r548, 384;
	cvt.u64.u32 	%rd70, %r188;
	shl.b32 	%r189, %r548, 8;
	cvt.u64.u32 	%rd71, %r189;
	shl.b32 	%r190, %r548, 7;
	cvt.u64.u32 	%rd72, %r190;
	add.s64 	%rd55, %rd292, -512;
	xor.b32  	%r552, %r552, 8192;
	xor.b32  	%r551, %r551, 8192;
	add.s32 	%r113, %r556, 528;
	// begin inline asm
	ld.shared.v4.f32 {%f635, %f636, %f637, %f638}, [%r113];

	// end inline asm
	add.s32 	%r114, %r556, 592;
	// begin inline asm
	ld.shared.v4.f32 {%f639, %f640, %f641, %f642}, [%r114];

	// end inline asm
	add.s32 	%r115, %r556, 656;
	// begin inline asm
	ld.shared.v4.f32 {%f643, %f644, %f645, %f646}, [%r115];

	// end inline asm
	add.s32 	%r116, %r556, 720;
	// begin inline asm
	ld.shared.v4.f32 {%f647, %f648, %f649, %f650}, [%r116];

	// end inline asm
	add.s32 	%r117, %r555, 1024;
	// begin inline asm
	ld.shared.v4.f32 {%f651, %f652, %f653, %f654}, [%r117];

	// end inline asm
	add.s32 	%r118, %r555, 1152;
	// begin inline asm
	ld.shared.v4.f32 {%f655, %f656, %f657, %f658}, [%r118];

	// end inline asm
	mov.u32 	%r191, %ctaid.y;
	shl.b32 	%r192, %r191, 7;
	mov.u32 	%r193, %tid.x;
	shr.u32 	%r194, %r193, 3;
	or.b32  	%r195, %r192, %r194;
	setp.lt.u32 	%p13, %r195, %r540;
	selp.u32 	%r120, 1, 0, %p13;
	// begin inline asm
	{.reg .pred p;
 setp.ne.b32 p, %r120, 0;
 @p cp.async.ca.shared.global [%r552], [%rd293], 4;}

	// end inline asm
	and.b32  	%r196, %r193, 127;
	mov.u32 	%r197, %ctaid.x;
	shl.b32 	%r198, %r197, 8;
	or.b32  	%r199, %r196, %r198;
	setp.lt.u32 	%p14, %r199, %r544;
	selp.u32 	%r158, 1, 0, %p14;
	// begin inline asm
	{.reg .pred p;
 setp.ne.b32 p, %r158, 0;
 @p cp.async.ca.shared.global [%r551], [%rd55], 4;}

	// end inline asm
	add.s32 	%r123, %r551, 512;
	or.b32  	%r200, %r199, 128;
	setp.lt.u32 	%p15, %r200, %r544;
	selp.u32 	%r160, 1, 0, %p15;
	// begin inline asm
	{.reg .pred p;
 setp.ne.b32 p, %r160, 0;
 @p cp.async.ca.shared.global [%r123], [%rd292], 4;}

	// end inline asm
	fma.rn.f32 	%f827, %f3202, %f3210, %f3338;
	fma.rn.f32 	%f828, %f3202, %f3209, %f3337;
	fma.rn.f32 	%f829, %f3202, %f3208, %f3336;
	fma.rn.f32 	%f830, %f3202, %f3207, %f3335;
	fma.rn.f32 	%f831, %f3202, %f3206, %f3334;
	fma.rn.f32 	%f832, %f3202, %f3205, %f3333;
	fma.rn.f32 	%f833, %f3202, %f3204, %f3332;
	fma.rn.f32 	%f834, %f3202, %f3203, %f3331;
	fma.rn.f32 	%f835, %f3201, %f3210, %f3330;
	fma.rn.f32 	%f836, %f3201, %f3209, %f3329;
	fma.rn.f32 	%f837, %f3201, %f3208, %f3328;
	fma.rn.f32 	%f838, %f3201, %f3207, %f3327;
	fma.rn.f32 	%f839, %f3201, %f3206, %f3326;
	fma.rn.f32 	%f840, %f3201, %f3205, %f3325;
	fma.rn.f32 	%f841, %f3201, %f3204, %f3324;
	fma.rn.f32 	%f842, %f3201, %f3203, %f3323;
	fma.rn.f32 	%f843, %f3200, %f3210, %f3322;
	fma.rn.f32 	%f844, %f3200, %f3209, %f3321;
	fma.rn.f32 	%f845, %f3200, %f3208, %f3320;
	fma.rn.f32 	%f846, %f3200, %f3207, %f3319;
	fma.rn.f32 	%f847, %f3200, %f3206, %f3318;
	fma.rn.f32 	%f848, %f3200, %f3205, %f3317;
	fma.rn.f32 	%f849, %f3200, %f3204, %f3316;
	fma.rn.f32 	%f850, %f3200, %f3203, %f3315;
	fma.rn.f32 	%f851, %f3199, %f3210, %f3314;
	fma.rn.f32 	%f852, %f3199, %f3209, %f3313;
	fma.rn.f32 	%f853, %f3199, %f3208, %f3312;
	fma.rn.f32 	%f854, %f3199, %f3207, %f3311;
	fma.rn.f32 	%f855, %f3199, %f3206, %f3310;
	fma.rn.f32 	%f856, %f3199, %f3205, %f3309;
	fma.rn.f32 	%f857, %f3199, %f3204, %f3308;
	fma.rn.f32 	%f858, %f3199, %f3203, %f3307;
	fma.rn.f32 	%f859, %f3198, %f3210, %f3306;
	fma.rn.f32 	%f860, %f3198, %f3209, %f3305;
	fma.rn.f32 	%f861, %f3198, %f3208, %f3304;
	fma.rn.f32 	%f862, %f3198, %f3207, %f3303;
	fma.rn.f32 	%f863, %f3198, %f3206, %f3302;
	fma.rn.f32 	%f864, %f3198, %f3205, %f3301;
	fma.rn.f32 	%f865, %f3198, %f3204, %f3300;
	fma.rn.f32 	%f866, %f3198, %f3203, %f3299;
	fma.rn.f32 	%f867, %f3197, %f3210, %f3298;
	fma.rn.f32 	%f868, %f3197, %f3209, %f3297;
	fma.rn.f32 	%f869, %f3197, %f3208, %f3296;
	fma.rn.f32 	%f870, %f3197, %f3207, %f3295;
	fma.rn.f32 	%f871, %f3197, %f3206, %f3294;
	fma.rn.f32 	%f872, %f3197, %f3205, %f3293;
	fma.rn.f32 	%f873, %f3197, %f3204, %f3292;
	fma.rn.f32 	%f874, %f3197, %f3203, %f3291;
	fma.rn.f32 	%f875, %f3196, %f3210, %f3290;
	fma.rn.f32 	%f876, %f3196, %f3209, %f3289;
	fma.rn.f32 	%f877, %f3196, %f3208, %f3288;
	fma.rn.f32 	%f878, %f3196, %f3207, %f3287;
	fma.rn.f32 	%f879, %f3196, %f3206, %f3286;
	fma.rn.f32 	%f880, %f3196, %f3205, %f3285;
	fma.rn.f32 	%f881, %f3196, %f3204, %f3284;
	fma.rn.f32 	%f882, %f3196, %f3203, %f3283;
	fma.rn.f32 	%f883, %f3195, %f3210, %f3282;
	fma.rn.f32 	%f884, %f3195, %f3209, %f3281;
	fma.rn.f32 	%f885, %f3195, %f3208, %f3280;
	fma.rn.f32 	%f886, %f3195, %f3207, %f3279;
	fma.rn.f32 	%f887, %f3195, %f3206, %f3278;
	fma.rn.f32 	%f888, %f3195, %f3205, %f3277;
	fma.rn.f32 	%f889, %f3195, %f3204, %f3276;
	fma.rn.f32 	%f890, %f3195, %f3203, %f3275;
	fma.rn.f32 	%f891, %f3339, %f3210, %f3274;
	fma.rn.f32 	%f892, %f3339, %f3209, %f3273;
	fma.rn.f32 	%f893, %f3339, %f3208, %f3272;
	fma.rn.f32 	%f894, %f3339, %f3207, %f3271;
	fma.rn.f32 	%f895, %f3339, %f3206, %f3270;
	fma.rn.f32 	%f896, %f3339, %f3205, %f3269;
	fma.rn.f32 	%f897, %f3339, %f3204, %f3268;
	fma.rn.f32 	%f898, %f3339, %f3203, %f3267;
	fma.rn.f32 	%f899, %f3340, %f3210, %f3266;
	fma.rn.f32 	%f900, %f3340, %f3209, %f3265;
	fma.rn.f32 	%f901, %f3340, %f3208, %f3264;
	fma.rn.f32 	%f902, %f3340, %f3207, %f3263;
	fma.rn.f32 	%f903, %f3340, %f3206, %f3262;
	fma.rn.f32 	%f904, %f3340, %f3205, %f3261;
	fma.rn.f32 	%f905, %f3340, %f3204, %f3260;
	fma.rn.f32 	%f906, %f3340, %f3203, %f3259;
	fma.rn.f32 	%f907, %f3341, %f3210, %f3258;
	fma.rn.f32 	%f908, %f3341, %f3209, %f3257;
	fma.rn.f32 	%f909, %f3341, %f3208, %f3256;
	fma.rn.f32 	%f910, %f3341, %f3207, %f3255;
	fma.rn.f32 	%f911, %f3341, %f3206, %f3254;
	fma.rn.f32 	%f912, %f3341, %f3205, %f3253;
	fma.rn.f32 	%f913, %f3341, %f3204, %f3252;
	fma.rn.f32 	%f914, %f3341, %f3203, %f3251;
	fma.rn.f32 	%f915, %f3342, %f3210, %f3250;
	fma.rn.f32 	%f916, %f3342, %f3209, %f3249;
	fma.rn.f32 	%f917, %f3342, %f3208, %f3248;
	fma.rn.f32 	%f918, %f3342, %f3207, %f3247;
	fma.rn.f32 	%f919, %f3342, %f3206, %f3246;
	fma.rn.f32 	%f920, %f3342, %f3205, %f3245;
	fma.rn.f32 	%f921, %f3342, %f3204, %f3244;
	fma.rn.f32 	%f922, %f3342, %f3203, %f3243;
	fma.rn.f32 	%f923, %f3343, %f3210, %f3242;
	fma.rn.f32 	%f924, %f3343, %f3209, %f3241;
	fma.rn.f32 	%f925, %f3343, %f3208, %f3240;
	fma.rn.f32 	%f926, %f3343, %f3207, %f3239;
	fma.rn.f32 	%f927, %f3343, %f3206, %f3238;
	fma.rn.f32 	%f928, %f3343, %f3205, %f3237;
	fma.rn.f32 	%f929, %f3343, %f3204, %f3236;
	fma.rn.f32 	%f930, %f3343, %f3203, %f3235;
	fma.rn.f32 	%f931, %f3344, %f3210, %f3234;
	fma.rn.f32 	%f932, %f3344, %f3209, %f3233;
	fma.rn.f32 	%f933, %f3344, %f3208, %f3232;
	fma.rn.f32 	%f934, %f3344, %f3207, %f3231;
	fma.rn.f32 	%f935, %f3344, %f3206, %f3230;
	fma.rn.f32 	%f936, %f3344, %f3205, %f3229;
	fma.rn.f32 	%f937, %f3344, %f3204, %f3228;
	fma.rn.f32 	%f938, %f3344, %f3203, %f3227;
	fma.rn.f32 	%f939, %f3345, %f3210, %f3226;
	fma.rn.f32 	%f940, %f3345, %f3209, %f3225;
	fma.rn.f32 	%f941, %f3345, %f3208, %f3224;
	fma.rn.f32 	%f942, %f3345, %f3207, %f3223;
	fma.rn.f32 	%f943, %f3345, %f3206, %f3222;
	fma.rn.f32 	%f944, %f3345, %f3205, %f3221;
	fma.rn.f32 	%f945, %f3345, %f3204, %f3220;
	fma.rn.f32 	%f946, %f3345, %f3203, %f3219;
	fma.rn.f32 	%f947, %f3346, %f3210, %f3218;
	fma.rn.f32 	%f948, %f3346, %f3209, %f3217;
	fma.rn.f32 	%f949, %f3346, %f3208, %f3216;
	fma.rn.f32 	%f950, %f3346, %f3207, %f3215;
	fma.rn.f32 	%f951, %f3346, %f3206, %f3214;
	fma.rn.f32 	%f952, %f3346, %f3205, %f3213;
	fma.rn.f32 	%f953, %f3346, %f3204, %f3212;
	fma.rn.f32 	%f954, %f3346, %f3203, %f3211;
	add.s32 	%r125, %r556, 1056;
	// begin inline asm
	ld.shared.v4.f32 {%f659, %f660, %f661, %f662}, [%r125];

	// end inline asm
	add.s32 	%r126, %r556, 1120;
	// begin inline asm
	ld.shared.v4.f32 {%f663, %f664, %f665, %f666}, [%r126];

	// end inline asm
	add.s32 	%r127, %r556, 1184;
	// begin inline asm
	ld.shared.v4.f32 {%f667, %f668, %f669, %f670}, [%r127];

	// end inline asm
	add.s32 	%r128, %r556, 1248;
	// begin inline asm
	ld.shared.v4.f32 {%f671, %f672, %f673, %f674}, [%r128];

	// end inline asm
	add.s32 	%r129, %r555, 2048;
	// begin inline asm
	ld.shared.v4.f32 {%f675, %f676, %f677, %f678}, [%r129];

	// end inline asm
	add.s32 	%r130, %r555, 2176;
	// begin inline asm
	ld.shared.v4.f32 {%f679, %f680, %f681, %f682}, [%r130];

	// end inline asm
	add.s32 	%r131, %r552, 128;
	add.s64 	%rd57, %rd293, %rd72;
	or.b32  	%r201, %r195, 32;
	setp.lt.u32 	%p16, %r201, %r540;
	selp.u32 	%r132, 1, 0, %p16;
	// begin inline asm
	{.reg .pred p;
 setp.ne.b32 p, %r132, 0;
 @p cp.async.ca.shared.global [%r131], [%rd57], 4;}

	// end inline asm
	add.s32 	%r133, %r551, 2048;
	add.s64 	%rd59, %rd292, %rd69;
	add.s64 	%rd58, %rd59, -512;
	// begin inline asm
	{.reg .pred p;
 setp.ne.b32 p, %r158, 0;
 @p cp.async.ca.shared.global [%r133], [%rd58], 4;}

	// end inline asm
	add.s32 	%r135, %r551, 2560;
	// begin inline asm
	{.reg .pred p;
 setp.ne.b32 p, %r160, 0;
 @p cp.async.ca.shared.global [%r135], [%rd59], 4;}

	// end inline asm
	fma.rn.f32 	%f955, %f635, %f651, %f827;
	fma.rn.f32 	%f956, %f635, %f652, %f828;
	fma.rn.f32 	%f957, %f635, %f653, %f829;
	fma.rn.f32 	%f958, %f635, %f654, %f830;
	fma.rn.f32 	%f959, %f635, %f655, %f831;
	fma.rn.f32 	%f960, %f635, %f656, %f832;
	fma.rn.f32 	%f961, %f635, %f657, %f833;
	fma.rn.f32 	%f962, %f635, %f658, %f834;
	fma.rn.f32 	%f963, %f636, %f651, %f835;
	fma.rn.f32 	%f964, %f636, %f652, %f836;
	fma.rn.f32 	%f965, %f636, %f653, %f837;
	fma.rn.f32 	%f966, %f636, %f654, %f838;
	fma.rn.f32 	%f967, %f636, %f655, %f839;
	fma.rn.f32 	%f968, %f636, %f656, %f840;
	fma.rn.f32 	%f969, %f636, %f657, %f841;
	fma.rn.f32 	%f970, %f636, %f658, %f842;
	fma.rn.f32 	%f971, %f637, %f651, %f843;
	fma.rn.f32 	%f972, %f637, %f652, %f844;
	fma.rn.f32 	%f973, %f637, %f653, %f845;
	fma.rn.f32 	%f974, %f637, %f654, %f846;
	fma.rn.f32 	%f975, %f637, %f655, %f847;
	fma.rn.f32 	%f976, %f637, %f656, %f848;
	fma.rn.f32 	%f977, %f637, %f657, %f849;
	fma.rn.f32 	%f978, %f637, %f658, %f850;
	fma.rn.f32 	%f979, %f638, %f651, %f851;
	fma.rn.f32 	%f980, %f638, %f652, %f852;
	fma.rn.f32 	%f981, %f638, %f653, %f853;
	fma.rn.f32 	%f982, %f638, %f654, %f854;
	fma.rn.f32 	%f983, %f638, %f655, %f855;
	fma.rn.f32 	%f984, %f638, %f656, %f856;
	fma.rn.f32 	%f985, %f638, %f657, %f857;
	fma.rn.f32 	%f986, %f638, %f658, %f858;
	fma.rn.f32 	%f987, %f639, %f651, %f859;
	fma.rn.f32 	%f988, %f639, %f652, %f860;
	fma.rn.f32 	%f989, %f639, %f653, %f861;
	fma.rn.f32 	%f990, %f639, %f654, %f862;
	fma.rn.f32 	%f991, %f639, %f655, %f863;
	fma.rn.f32 	%f992, %f639, %f656, %f864;
	fma.rn.f32 	%f993, %f639, %f657, %f865;
	fma.rn.f32 	%f994, %f639, %f658, %f866;
	fma.rn.f32 	%f995, %f640, %f651, %f867;
	fma.rn.f32 	%f996, %f640, %f652, %f868;
	fma.rn.f32 	%f997, %f640, %f653, %f869;
	fma.rn.f32 	%f998, %f640, %f654, %f870;
	fma.rn.f32 	%f999, %f640, %f655, %f871;
	fma.rn.f32 	%f1000, %f640, %f656, %f872;
	fma.rn.f32 	%f1001, %f640, %f657, %f873;
	fma.rn.f32 	%f1002, %f640, %f658, %f874;
	fma.rn.f32 	%f1003, %f641, %f651, %f875;
	fma.rn.f32 	%f1004, %f641, %f652, %f876;
	fma.rn.f32 	%f1005, %f641, %f653, %f877;
	fma.rn.f32 	%f1006, %f641, %f654, %f878;
	fma.rn.f32 	%f1007, %f641, %f655, %f879;
	fma.rn.f32 	%f1008, %f641, %f656, %f880;
	fma.rn.f32 	%f1009, %f641, %f657, %f881;
	fma.rn.f32 	%f1010, %f641, %f658, %f882;
	fma.rn.f32 	%f1011, %f642, %f651, %f883;
	fma.rn.f32 	%f1012, %f642, %f652, %f884;
	fma.rn.f32 	%f1013, %f642, %f653, %f885;
	fma.rn.f32 	%f1014, %f642, %f654, %f886;
	fma.rn.f32 	%f1015, %f642, %f655, %f887;
	fma.rn.f32 	%f1016, %f642, %f656, %f888;
	fma.rn.f32 	%f1017, %f642, %f657, %f889;
	fma.rn.f32 	%f1018, %f642, %f658, %f890;
	fma.rn.f32 	%f1019, %f643, %f651, %f891;
	fma.rn.f32 	%f1020, %f643, %f652, %f892;
	fma.rn.f32 	%f1021, %f643, %f653, %f893;
	fma.rn.f32 	%f1022, %f643, %f654, %f894;
	fma.rn.f32 	%f1023, %f643, %f655, %f895;
	fma.rn.f32 	%f1024, %f643, %f656, %f896;
	fma.rn.f32 	%f1025, %f643, %f657, %f897;
	fma.rn.f32 	%f1026, %f643, %f658, %f898;
	fma.rn.f32 	%f1027, %f644, %f651, %f899;
	fma.rn.f32 	%f1028, %f644, %f652, %f900;
	fma.rn.f32 	%f1029, %f644, %f653, %f901;
	fma.rn.f32 	%f1030, %f644, %f654, %f902;
	fma.rn.f32 	%f1031, %f644, %f655, %f903;
	fma.rn.f32 	%f1032, %f644, %f656, %f904;
	fma.rn.f32 	%f1033, %f644, %f657, %f905;
	fma.rn.f32 	%f1034, %f644, %f658, %f906;
	fma.rn.f32 	%f1035, %f645, %f651, %f907;
	fma.rn.f32 	%f1036, %f645, %f652, %f908;
	fma.rn.f32 	%f1037, %f645, %f653, %f909;
	fma.rn.f32 	%f1038, %f645, %f654, %f910;
	fma.rn.f32 	%f1039, %f645, %f655, %f911;
	fma.rn.f32 	%f1040, %f645, %f656, %f912;
	fma.rn.f32 	%f1041, %f645, %f657, %f913;
	fma.rn.f32 	%f1042, %f645, %f658, %f914;
	fma.rn.f32 	%f1043, %f646, %f651, %f915;
	fma.rn.f32 	%f1044, %f646, %f652, %f916;
	fma.rn.f32 	%f1045, %f646, %f653, %f917;
	fma.rn.f32 	%f1046, %f646, %f654, %f918;
	fma.rn.f32 	%f1047, %f646, %f655, %f919;
	fma.rn.f32 	%f1048, %f646, %f656, %f920;
	fma.rn.f32 	%f1049, %f646, %f657, %f921;
	fma.rn.f32 	%f1050, %f646, %f658, %f922;
	fma.rn.f32 	%f1051, %f647, %f651, %f923;
	fma.rn.f32 	%f1052, %f647, %f652, %f924;
	fma.rn.f32 	%f1053, %f647, %f653, %f925;
	fma.rn.f32 	%f1054, %f647, %f654, %f926;
	fma.rn.f32 	%f1055, %f647, %f655, %f927;
	fma.rn.f32 	%f1056, %f647, %f656, %f928;
	fma.rn.f32 	%f1057, %f647, %f657, %f929;
	fma.rn.f32 	%f1058, %f647, %f658, %f930;
	fma.rn.f32 	%f1059, %f648, %f651, %f931;
	fma.rn.f32 	%f1060, %f648, %f652, %f932;
	fma.rn.f32 	%f1061, %f648, %f653, %f933;
	fma.rn.f32 	%f1062, %f648, %f654, %f934;
	fma.rn.f32 	%f1063, %f648, %f655, %f935;
	fma.rn.f32 	%f1064, %f648, %f656, %f936;
	fma.rn.f32 	%f1065, %f648, %f657, %f937;
	fma.rn.f32 	%f1066, %f648, %f658, %f938;
	fma.rn.f32 	%f1067, %f649, %f651, %f939;
	fma.rn.f32 	%f1068, %f649, %f652, %f940;
	fma.rn.f32 	%f1069, %f649, %f653, %f941;
	fma.rn.f32 	%f1070, %f649, %f654, %f942;
	fma.rn.f32 	%f1071, %f649, %f655, %f943;
	fma.rn.f32 	%f1072, %f649, %f656, %f944;
	fma.rn.f32 	%f1073, %f649, %f657, %f945;
	fma.rn.f32 	%f1074, %f649, %f658, %f946;
	fma.rn.f32 	%f1075, %f650, %f651, %f947;
	fma.rn.f32 	%f1076, %f650, %f652, %f948;
	fma.rn.f32 	%f1077, %f650, %f653, %f949;
	fma.rn.f32 	%f1078, %f650, %f654, %f950;
	fma.rn.f32 	%f1079, %f650, %f655, %f951;
	fma.rn.f32 	%f1080, %f650, %f656, %f952;
	fma.rn.f32 	%f1081, %f650, %f657, %f953;
	fma.rn.f32 	%f1082, %f650, %f658, %f954;
	add.s32 	%r137, %r556, 1584;
	// begin inline asm
	ld.shared.v4.f32 {%f683, %f684, %f685, %f686}, [%r137];

	// end inline asm
	add.s32 	%r138, %r556, 1648;
	// begin inline asm
	ld.shared.v4.f32 {%f687, %f688, %f689, %f690}, [%r138];

	// end inline asm
	add.s32 	%r139, %r556, 1712;
	// begin inline asm
	ld.shared.v4.f32 {%f691, %f692, %f693, %f694}, [%r139];

	// end inline asm
	add.s32 	%r140, %r556, 1776;
	// begin inline asm
	ld.shared.v4.f32 {%f695, %f696, %f697, %f698}, [%r140];

	// end inline asm
	add.s32 	%r141, %r555, 3072;
	// begin inline asm
	ld.shared.v4.f32 {%f699, %f700, %f701, %f702}, [%r141];

	// end inline asm
	add.s32 	%r142, %r555, 3200;
	// begin inline asm
	ld.shared.v4.f32 {%f703, %f704, %f705, %f706}, [%r142];

	// end inline asm
	add.s32 	%r143, %r552, 256;
	add.s64 	%rd60, %rd293, %rd71;
	or.b32  	%r202, %r195, 64;
	setp.lt.u32 	%p17, %r202, %r540;
	selp.u32 	%r144, 1, 0, %p17;
	// begin inline asm
	{.reg .pred p;
 setp.ne.b32 p, %r144, 0;
 @p cp.async.ca.shared.global [%r143], [%rd60], 4;}

	// end inline asm
	add.s32 	%r145, %r551, 4096;
	add.s64 	%rd62, %rd292, %rd68;
	add.s64 	%rd61, %rd62, -512;
	// begin inline asm
	{.reg .pred p;
 setp.ne.b32 p, %r158, 0;
 @p cp.async.ca.shared.global [%r145], [%rd61], 4;}

	// end inline asm
	add.s32 	%r147, %r551, 4608;
	// begin inline asm
	{.reg .pred p;
 setp.ne.b32 p, %r160, 0;
 @p cp.async.ca.shared.global [%r147], [%rd62], 4;}

	// end inline asm
	fma.rn.f32 	%f1083, %f659, %f675, %f955;
	fma.rn.f32 	%f1084, %f659, %f676, %f956;
	fma.rn.f32 	%f1085, %f659, %f677, %f957;
	fma.rn.f32 	%f1086, %f659, %f678, %f958;
	fma.rn.f32 	%f1087, %f659, %f679, %f959;
	fma.rn.f32 	%f1088, %f659, %f680, %f960;
	fma.rn.f32 	%f1089, %f659, %f681, %f961;
	fma.rn.f32 	%f1090, %f659, %f682, %f962;
	fma.rn.f32 	%f1091, %f660, %f675, %f963;
	fma.rn.f32 	%f1092, %f660, %f676, %f964;
	fma.rn.f32 	%f1093, %f660, %f677, %f965;
	fma.rn.f32 	%f1094, %f660, %f678, %f966;
	fma.rn.f32 	%f1095, %f660, %f679, %f967;
	fma.rn.f32 	%f1096, %f660, %f680, %f968;
	fma.rn.f32 	%f1097, %f660, %f681, %f969;
	fma.rn.f32 	%f1098, %f660, %f682, %f970;
	fma.rn.f32 	%f1099, %f661, %f675, %f971;
	fma.rn.f32 	%f1100, %f661, %f676, %f972;
	fma.rn.f32 	%f1101, %f661, %f677, %f973;
	fma.rn.f32 	%f1102, %f661, %f678, %f974;
	fma.rn.f32 	%f1103, %f661, %f679, %f975;
	fma.rn.f32 	%f1104, %f661, %f680, %f976;
	fma.rn.f32 	%f1105, %f661, %f681, %f977;
	fma.rn.f32 	%f1106, %f661, %f682, %f978;
	fma.rn.f32 	%f1107, %f662, %f675, %f979;
	fma.rn.f32 	%f1108, %f662, %f676, %f980;
	fma.rn.f32 	%f1109, %f662, %f677, %f981;
	fma.rn.f32 	%f1110, %f662, %f678, %f982;
	fma.rn.f32 	%f1111, %f662, %f679, %f983;
	fma.rn.f32 	%f1112, %f662, %f680, %f984;
	fma.rn.f32 	%f1113, %f662, %f681, %f985;
	fma.rn.f32 	%f1114, %f662, %f682, %f986;
	fma.rn.f32 	%f1115, %f663, %f675, %f987;
	fma.rn.f32 	%f1116, %f663, %f676, %f988;
	fma.rn.f32 	%f1117, %f663, %f677, %f989;
	fma.rn.f32 	%f1118, %f663, %f678, %f990;
	fma.rn.f32 	%f1119, %f663, %f679, %f991;
	fma.rn.f32 	%f1120, %f663, %f680, %f992;
	fma.rn.f32 	%f1121, %f663, %f681, %f993;
	fma.rn.f32 	%f1122, %f663, %f682, %f994;
	fma.rn.f32 	%f1123, %f664, %f675, %f995;
	fma.rn.f32 	%f1124, %f664, %f676, %f996;
	fma.rn.f32 	%f1125, %f664, %f677, %f997;
	fma.rn.f32 	%f1126, %f664, %f678, %f998;
	fma.rn.f32 	%f1127, %f664, %f679, %f999;
	fma.rn.f32 	%f1128, %f664, %f680, %f1000;
	fma.rn.f32 	%f1129, %f664, %f681, %f1001;
	fma.rn.f32 	%f1130, %f664, %f682, %f1002;
	fma.rn.f32 	%f1131, %f665, %f675, %f1003;
	fma.rn.f32 	%f1132, %f665, %f676, %f1004;
	fma.rn.f32 	%f1133, %f665, %f677, %f1005;
	fma.rn.f32 	%f1134, %f665, %f678, %f1006;
	fma.rn.f32 	%f1135, %f665, %f679, %f1007;
	fma.rn.f32 	%f1136, %f665, %f680, %f1008;
	fma.rn.f32 	%f1137, %f665, %f681, %f1009;
	fma.rn.f32 	%f1138, %f665, %f682, %f1010;
	fma.rn.f32 	%f1139, %f666, %f675, %f1011;
	fma.rn.f32 	%f1140, %f666, %f676, %f1012;
	fma.rn.f32 	%f1141, %f666, %f677, %f1013;
	fma.rn.f32 	%f1142, %f666, %f678, %f1014;
	fma.rn.f32 	%f1143, %f666, %f679, %f1015;
	fma.rn.f32 	%f1144, %f666, %f680, %f1016;
	fma.rn.f32 	%f1145, %f666, %f681, %f1017;
	fma.rn.f32 	%f1146, %f666, %f682, %f1018;
	fma.rn.f32 	%f1147, %f667, %f675, %f1019;
	fma.rn.f32 	%f1148, %f667, %f676, %f1020;
	fma.rn.f32 	%f1149, %f667, %f677, %f1021;
	fma.rn.f32 	%f1150, %f667, %f678, %f1022;
	fma.rn.f32 	%f1151, %f667, %f679, %f1023;
	fma.rn.f32 	%f1152, %f667, %f680, %f1024;
	fma.rn.f32 	%f1153, %f667, %f681, %f1025;
	fma.rn.f32 	%f1154, %f667, %f682, %f1026;
	fma.rn.f32 	%f1155, %f668, %f675, %f1027;
	fma.rn.f32 	%f1156, %f668, %f676, %f1028;
	fma.rn.f32 	%f1157, %f668, %f677, %f1029;
	fma.rn.f32 	%f1158, %f668, %f678, %f1030;
	fma.rn.f32 	%f1159, %f668, %f679, %f1031;
	fma.rn.f32 	%f1160, %f668, %f680, %f1032;
	fma.rn.f32 	%f1161, %f668, %f681, %f1033;
	fma.rn.f32 	%f1162, %f668, %f682, %f1034;
	fma.rn.f32 	%f1163, %f669, %f675, %f1035;
	fma.rn.f32 	%f1164, %f669, %f676, %f1036;
	fma.rn.f32 	%f1165, %f669, %f677, %f1037;
	fma.rn.f32 	%f1166, %f669, %f678, %f1038;
	fma.rn.f32 	%f1167, %f669, %f679, %f1039;
	fma.rn.f32 	%f1168, %f669, %f680, %f1040;
	fma.rn.f32 	%f1169, %f669, %f681, %f1041;
	fma.rn.f32 	%f1170, %f669, %f682, %f1042;
	fma.rn.f32 	%f1171, %f670, %f675, %f1043;
	fma.rn.f32 	%f1172, %f670, %f676, %f1044;
	fma.rn.f32 	%f1173, %f670, %f677, %f1045;
	fma.rn.f32 	%f1174, %f670, %f678, %f1046;
	fma.rn.f32 	%f1175, %f670, %f679, %f1047;
	fma.rn.f32 	%f1176, %f670, %f680, %f1048;
	fma.rn.f32 	%f1177, %f670, %f681, %f1049;
	fma.rn.f32 	%f1178, %f670, %f682, %f1050;
	fma.rn.f32 	%f1179, %f671, %f675, %f1051;
	fma.rn.f32 	%f1180, %f671, %f676, %f1052;
	fma.rn.f32 	%f1181, %f671, %f677, %f1053;
	fma.rn.f32 	%f1182, %f671, %f678, %f1054;
	fma.rn.f32 	%f1183, %f671, %f679, %f1055;
	fma.rn.f32 	%f1184, %f671, %f680, %f1056;
	fma.rn.f32 	%f1185, %f671, %f681, %f1057;
	fma.rn.f32 	%f1186, %f671, %f682, %f1058;
	fma.rn.f32 	%f1187, %f672, %f675, %f1059;
	fma.rn.f32 	%f1188, %f672, %f676, %f1060;
	fma.rn.f32 	%f1189, %f672, %f677, %f1061;
	fma.rn.f32 	%f1190, %f672, %f678, %f1062;
	fma.rn.f32 	%f1191, %f672, %f679, %f1063;
	fma.rn.f32 	%f1192, %f672, %f680, %f1064;
	fma.rn.f32 	%f1193, %f672, %f681, %f1065;
	fma.rn.f32 	%f1194, %f672, %f682, %f1066;
	fma.rn.f32 	%f1195, %f673, %f675, %f1067;
	fma.rn.f32 	%f1196, %f673, %f676, %f1068;
	fma.rn.f32 	%f1197, %f673, %f677, %f1069;
	fma.rn.f32 	%f1198, %f673, %f678, %f1070;
	fma.rn.f32 	%f1199, %f673, %f679, %f1071;
	fma.rn.f32 	%f1200, %f673, %f680, %f1072;
	fma.rn.f32 	%f1201, %f673, %f681, %f1073;
	fma.rn.f32 	%f1202, %f673, %f682, %f1074;
	fma.rn.f32 	%f1203, %f674, %f675, %f1075;
	fma.rn.f32 	%f1204, %f674, %f676, %f1076;
	fma.rn.f32 	%f1205, %f674, %f677, %f1077;
	fma.rn.f32 	%f1206, %f674, %f678, %f1078;
	fma.rn.f32 	%f1207, %f674, %f679, %f1079;
	fma.rn.f32 	%f1208, %f674, %f680, %f1080;
	fma.rn.f32 	%f1209, %f674, %f681, %f1081;
	fma.rn.f32 	%f1210, %f674, %f682, %f1082;
	add.s32 	%r149, %r556, 2112;
	// begin inline asm
	ld.shared.v4.f32 {%f707, %f708, %f709, %f710}, [%r149];

	// end inline asm
	add.s32 	%r150, %r556, 2176;
	// begin inline asm
	ld.shared.v4.f32 {%f711, %f712, %f713, %f714}, [%r150];

	// end inline asm
	add.s32 	%r151, %r556, 2240;
	// begin inline asm
	ld.shared.v4.f32 {%f715, %f716, %f717, %f718}, [%r151];

	// end inline asm
	add.s32 	%r152, %r556, 2304;
	// begin inline asm
	ld.shared.v4.f32 {%f719, %f720, %f721, %f722}, [%r152];

	// end inline asm
	add.s32 	%r153, %r555, 4096;
	// begin inline asm
	ld.shared.v4.f32 {%f723, %f724, %f725, %f726}, [%r153];

	// end inline asm
	add.s32 	%r154, %r555, 4224;
	// begin inline asm
	ld.shared.v4.f32 {%f727, %f728, %f729, %f730}, [%r154];

	// end inline asm
	add.s32 	%r155, %r552, 384;
	add.s64 	%rd63, %rd293, %rd70;
	or.b32  	%r203, %r195, 96;
	setp.lt.u32 	%p18, %r203, %r540;
	selp.u32 	%r156, 1, 0, %p18;
	// begin inline asm
	{.reg .pred p;
 setp.ne.b32 p, %r156, 0;
 @p cp.async.ca.shared.global [%r155], [%rd63], 4;}

	// end inline asm
	add.s32 	%r157, %r551, 6144;
	add.s64 	%rd65, %rd292, %rd67;
	add.s64 	%rd64, %rd65, -512;
	// begin inline asm
	{.reg .pred p;
 setp.ne.b32 p, %r158, 0;
 @p cp.async.ca.shared.global [%r157], [%rd64], 4;}

	// end inline asm
	add.s32 	%r159, %r551, 6656;
	// begin inline asm
	{.reg .pred p;
 setp.ne.b32 p, %r160, 0;
 @p cp.async.ca.shared.global [%r159], [%rd65], 4;}

	// end inline asm
	fma.rn.f32 	%f1211, %f683, %f699, %f1083;
	fma.rn.f32 	%f1212, %f683, %f700, %f1084;
	fma.rn.f32 	%f1213, %f683, %f701, %f1085;
	fma.rn.f32 	%f1214, %f683, %f702, %f1086;
	fma.rn.f32 	%f1215, %f683, %f703, %f1087;
	fma.rn.f32 	%f1216, %f683, %f704, %f1088;
	fma.rn.f32 	%f1217, %f683, %f705, %f1089;
	fma.rn.f32 	%f1218, %f683, %f706, %f1090;
	fma.rn.f32 	%f1219, %f684, %f699, %f1091;
	fma.rn.f32 	%f1220, %f684, %f700, %f1092;
	fma.rn.f32 	%f1221, %f684, %f701, %f1093;
	fma.rn.f32 	%f1222, %f684, %f702, %f1094;
	fma.rn.f32 	%f1223, %f684, %f703, %f1095;
	fma.rn.f32 	%f1224, %f684, %f704, %f1096;
	fma.rn.f32 	%f1225, %f684, %f705, %f1097;
	fma.rn.f32 	%f1226, %f684, %f706, %f1098;
	fma.rn.f32 	%f1227, %f685, %f699, %f1099;
	fma.rn.f32 	%f1228, %f685, %f700, %f1100;
	fma.rn.f32 	%f1229, %f685, %f701, %f1101;
	fma.rn.f32 	%f1230, %f685, %f702, %f1102;
	fma.rn.f32 	%f1231, %f685, %f703, %f1103;
	fma.rn.f32 	%f1232, %f685, %f704, %f1104;
	fma.rn.f32 	%f1233, %f685, %f705, %f1105;
	fma.rn.f32 	%f1234, %f685, %f706, %f1106;
	fma.rn.f32 	%f1235, %f686, %f699, %f1107;
	fma.rn.f32 	%f1236, %f686, %f700, %f1108;
	fma.rn.f32 	%f1237, %f686, %f701, %f1109;
	fma.rn.f32 	%f1238, %f686, %f702, %f1110;
	fma.rn.f32 	%f1239, %f686, %f703, %f1111;
	fma.rn.f32 	%f1240, %f686, %f704, %f1112;
	fma.rn.f32 	%f1241, %f686, %f705, %f1113;
	fma.rn.f32 	%f1242, %f686, %f706, %f1114;
	fma.rn.f32 	%f1243, %f687, %f699, %f1115;
	fma.rn.f32 	%f1244, %f687, %f700, %f1116;
	fma.rn.f32 	%f1245, %f687, %f701, %f1117;
	fma.rn.f32 	%f1246, %f687, %f702, %f1118;
	fma.rn.f32 	%f1247, %f687, %f703, %f1119;
	fma.rn.f32 	%f1248, %f687, %f704, %f1120;
	fma.rn.f32 	%f1249, %f687, %f705, %f1121;
	fma.rn.f32 	%f1250, %f687, %f706, %f1122;
	fma.rn.f32 	%f1251, %f688, %f699, %f1123;
	fma.rn.f32 	%f1252, %f688, %f700, %f1124;
	fma.rn.f32 	%f1253, %f688, %f701, %f1125;
	fma.rn.f32 	%f1254, %f688, %f702, %f1126;
	fma.rn.f32 	%f1255, %f688, %f703, %f1127;
	fma.rn.f32 	%f1256, %f688, %f704, %f1128;
	fma.rn.f32 	%f1257, %f688, %f705, %f1129;
	fma.rn.f32 	%f1258, %f688, %f706, %f1130;
	fma.rn.f32 	%f1259, %f689, %f699, %f1131;
	fma.rn.f32 	%f1260, %f689, %f700, %f1132;
	fma.rn.f32 	%f1261, %f689, %f701, %f1133;
	fma.rn.f32 	%f1262, %f689, %f702, %f1134;
	fma.rn.f32 	%f1263, %f689, %f703, %f1135;
	fma.rn.f32 	%f1264, %f689, %f704, %f1136;
	fma.rn.f32 	%f1265, %f689, %f705, %f1137;
	fma.rn.f32 	%f1266, %f689, %f706, %f1138;
	fma.rn.f32 	%f1267, %f690, %f699, %f1139;
	fma.rn.f32 	%f1268, %f690, %f700, %f1140;
	fma.rn.f32 	%f1269, %f690, %f701, %f1141;
	fma.rn.f32 	%f1270, %f690, %f702, %f1142;
	fma.rn.f32 	%f1271, %f690, %f703, %f1143;
	fma.rn.f32 	%f1272, %f690, %f704, %f1144;
	fma.rn.f32 	%f1273, %f690, %f705, %f1145;
	fma.rn.f32 	%f1274, %f690, %f706, %f1146;
	fma.rn.f32 	%f1275, %f691, %f699, %f1147;
	fma.rn.f32 	%f1276, %f691, %f700, %f1148;
	fma.rn.f32 	%f1277, %f691, %f701, %f1149;
	fma.rn.f32 	%f1278, %f691, %f702, %f1150;
	fma.rn.f32 	%f1279, %f691, %f703, %f1151;
	fma.rn.f32 	%f1280, %f691, %f704, %f1152;
	fma.rn.f32 	%f1281, %f691, %f705, %f1153;
	fma.rn.f32 	%f1282, %f691, %f706, %f1154;
	fma.rn.f32 	%f1283, %f692, %f699, %f1155;
	fma.rn.f32 	%f1284, %f692, %f700, %f1156;
	fma.rn.f32 	%f1285, %f692, %f701, %f1157;
	fma.rn.f32 	%f1286, %f692, %f702, %f1158;
	fma.rn.f32 	%f1287, %f692, %f703, %f1159;
	fma.rn.f32 	%f1288, %f692, %f704, %f1160;
	fma.rn.f32 	%f1289, %f692, %f705, %f1161;
	fma.rn.f32 	%f1290, %f692, %f706, %f1162;
	fma.rn.f32 	%f1291, %f693, %f699, %f1163;
	fma.rn.f32 	%f1292, %f693, %f700, %f1164;
	fma.rn.f32 	%f1293, %f693, %f701, %f1165;
	fma.rn.f32 	%f1294, %f693, %f702, %f1166;
	fma.rn.f32 	%f1295, %f693, %f703, %f1167;
	fma.rn.f32 	%f1296, %f693, %f704, %f1168;
	fma.rn.f32 	%f1297, %f693, %f705, %f1169;
	fma.rn.f32 	%f1298, %f693, %f706, %f1170;
	fma.rn.f32 	%f1299, %f694, %f699, %f1171;
	fma.rn.f32 	%f1300, %f694, %f700, %f1172;
	fma.rn.f32 	%f1301, %f694, %f701, %f1173;
	fma.rn.f32 	%f1302, %f694, %f702, %f1174;
	fma.rn.f32 	%f1303, %f694, %f703, %f1175;
	fma.rn.f32 	%f1304, %f694, %f704, %f1176;
	fma.rn.f32 	%f1305, %f694, %f705, %f1177;
	fma.rn.f32 	%f1306, %f694, %f706, %f1178;
	fma.rn.f32 	%f1307, %f695, %f699, %f1179;
	fma.rn.f32 	%f1308, %f695, %f700, %f1180;
	fma.rn.f32 	%f1309, %f695, %f701, %f1181;
	fma.rn.f32 	%f1310, %f695, %f702, %f1182;
	fma.rn.f32 	%f1311, %f695, %f703, %f1183;
	fma.rn.f32 	%f1312, %f695, %f704, %f1184;
	fma.rn.f32 	%f1313, %f695, %f705, %f1185;
	fma.rn.f32 	%f1314, %f695, %f706, %f1186;
	fma.rn.f32 	%f1315, %f696, %f699, %f1187;
	fma.rn.f32 	%f1316, %f696, %f700, %f1188;
	fma.rn.f32 	%f1317, %f696, %f701, %f1189;
	fma.rn.f32 	%f1318, %f696, %f702, %f1190;
	fma.rn.f32 	%f1319, %f696, %f703, %f1191;
	fma.rn.f32 	%f1320, %f696, %f704, %f1192;
	fma.rn.f32 	%f1321, %f696, %f705, %f1193;
	fma.rn.f32 	%f1322, %f696, %f706, %f1194;
	fma.rn.f32 	%f1323, %f697, %f699, %f1195;
	fma.rn.f32 	%f1324, %f697, %f700, %f1196;
	fma.rn.f32 	%f1325, %f697, %f701, %f1197;
	fma.rn.f32 	%f1326, %f697, %f702, %f1198;
	fma.rn.f32 	%f1327, %f697, %f703, %f1199;
	fma.rn.f32 	%f1328, %f697, %f704, %f1200;
	fma.rn.f32 	%f1329, %f697, %f705, %f1201;
	fma.rn.f32 	%f1330, %f697, %f706, %f1202;
	fma.rn.f32 	%f1331, %f698, %f699, %f1203;
	fma.rn.f32 	%f1332, %f698, %f700, %f1204;
	fma.rn.f32 	%f1333, %f698, %f701, %f1205;
	fma.rn.f32 	%f1334, %f698, %f702, %f1206;
	fma.rn.f32 	%f1335, %f698, %f703, %f1207;
	fma.rn.f32 	%f1336, %f698, %f704, %f1208;
	fma.rn.f32 	%f1337, %f698, %f705, %f1209;
	fma.rn.f32 	%f1338, %f698, %f706, %f1210;
	add.s32 	%r161, %r556, 2640;
	// begin inline asm
	ld.shared.v4.f32 {%f731, %f732, %f733, %f734}, [%r161];

	// end inline asm
	add.s32 	%r162, %r556, 2704;
	// begin inline asm
	ld.shared.v4.f32 {%f735, %f736, %f737, %f738}, [%r162];

	// end inline asm
	add.s32 	%r163, %r556, 2768;
	// begin inline asm
	ld.shared.v4.f32 {%f739, %f740, %f741, %f742}, [%r163];

	// end inline asm
	add.s32 	%r164, %r556, 2832;
	// begin inline asm
	ld.shared.v4.f32 {%f743, %f744, %f745, %f746}, [%r164];

	// end inline asm
	add.s32 	%r165, %r555, 5120;
	// begin inline asm
	ld.shared.v4.f32 {%f747, %f748, %f749, %f750}, [%r165];

	// end inline asm
	add.s32 	%r166, %r555, 5248;
	// begin inline asm
	ld.shared.v4.f32 {%f751, %f752, %f753, %f754}, [%r166];

	// end inline asm
	fma.rn.f32 	%f1339, %f707, %f723, %f1211;
	fma.rn.f32 	%f1340, %f707, %f724, %f1212;
	fma.rn.f32 	%f1341, %f707, %f725, %f1213;
	fma.rn.f32 	%f1342, %f707, %f726, %f1214;
	fma.rn.f32 	%f1343, %f707, %f727, %f1215;
	fma.rn.f32 	%f1344, %f707, %f728, %f1216;
	fma.rn.f32 	%f1345, %f707, %f729, %f1217;
	fma.rn.f32 	%f1346, %f707, %f730, %f1218;
	fma.rn.f32 	%f1347, %f708, %f723, %f1219;
	fma.rn.f32 	%f1348, %f708, %f724, %f1220;
	fma.rn.f32 	%f1349, %f708, %f725, %f1221;
	fma.rn.f32 	%f1350, %f708, %f726, %f1222;
	fma.rn.f32 	%f1351, %f708, %f727, %f1223;
	fma.rn.f32 	%f1352, %f708, %f728, %f1224;
	fma.rn.f32 	%f1353, %f708, %f729, %f1225;
	fma.rn.f32 	%f1354, %f708, %f730, %f1226;
	fma.rn.f32 	%f1355, %f709, %f723, %f1227;
	fma.rn.f32 	%f1356, %f709, %f724, %f1228;
	fma.rn.f32 	%f1357, %f709, %f725, %f1229;
	fma.rn.f32 	%f1358, %f709, %f726, %f1230;
	fma.rn.f32 	%f1359, %f709, %f727, %f1231;
	fma.rn.f32 	%f1360, %f709, %f728, %f1232;
	fma.rn.f32 	%f1361, %f709, %f729, %f1233;
	fma.rn.f32 	%f1362, %f709, %f730, %f1234;
	fma.rn.f32 	%f1363, %f710, %f723, %f1235;
	fma.rn.f32 	%f1364, %f710, %f724, %f1236;
	fma.rn.f32 	%f1365, %f710, %f725, %f1237;
	fma.rn.f32 	%f1366, %f710, %f726, %f1238;
	fma.rn.f32 	%f1367, %f710, %f727, %f1239;
	fma.rn.f32 	%f1368, %f710, %f728, %f1240;
	fma.rn.f32 	%f1369, %f710, %f729, %f1241;
	fma.rn.f32 	%f1370, %f710, %f730, %f1242;
	fma.rn.f32 	%f1371, %f711, %f723, %f1243;
	fma.rn.f32 	%f1372, %f711, %f724, %f1244;
	fma.rn.f32 	%f1373, %f711, %f725, %f1245;
	fma.rn.f32 	%f1374, %f711, %f726, %f1246;
	fma.rn.f32 	%f1375, %f711, %f727, %f1247;
	fma.rn.f32 	%f1376, %f711, %f728, %f1248;
	fma.rn.f32 	%f1377, %f711, %f729, %f1249;
	fma.rn.f32 	%f1378, %f711, %f730, %f1250;
	fma.rn.f32 	%f1379, %f712, %f723, %f1251;
	fma.rn.f32 	%f1380, %f712, %f724, %f1252;
	fma.rn.f32 	%f1381, %f712, %f725, %f1253;
	fma.rn.f32 	%f1382, %f712, %f726, %f1254;
	fma.rn.f32 	%f1383, %f712, %f727, %f1255;
	fma.rn.f32 	%f1384, %f712, %f728, %f1256;
	fma.rn.f32 	%f1385, %f712, %f729, %f1257;
	fma.rn.f32 	%f1386, %f712, %f730, %f1258;
	fma.rn.f32 	%f1387, %f713, %f723, %f1259;
	fma.rn.f32 	%f1388, %f713, %f724, %f1260;
	fma.rn.f32 	%f1389, %f713, %f725, %f1261;
	fma.rn.f32 	%f1390, %f713, %f726, %f1262;
	fma.rn.f32 	%f1391, %f713, %f727, %f1263;
	fma.rn.f32 	%f1392, %f713, %f728, %f1264;
	fma.rn.f32 	%f1393, %f713, %f729, %f1265;
	fma.rn.f32 	%f1394, %f713, %f730, %f1266;
	fma.rn.f32 	%f1395, %f714, %f723, %f1267;
	fma.rn.f32 	%f1396, %f714, %f724, %f1268;
	fma.rn.f32 	%f1397, %f714, %f725, %f1269;
	fma.rn.f32 	%f1398, %f714, %f726, %f1270;
	fma.rn.f32 	%f1399, %f714, %f727, %f1271;
	fma.rn.f32 	%f1400, %f714, %f728, %f1272;
	fma.rn.f32 	%f1401, %f714, %f729, %f1273;
	fma.rn.f32 	%f1402, %f714, %f730, %f1274;
	fma.rn.f32 	%f1403, %f715, %f723, %f1275;
	fma.rn.f32 	%f1404, %f715, %f724, %f1276;
	fma.rn.f32 	%f1405, %f715, %f725, %f1277;
	fma.rn.f32 	%f1406, %f715, %f726, %f1278;
	fma.rn.f32 	%f1407, %f715, %f727, %f1279;
	fma.rn.f32 	%f1408, %f715, %f728, %f1280;
	fma.rn.f32 	%f1409, %f715, %f729, %f1281;
	fma.rn.f32 	%f1410, %f715, %f730, %f1282;
	fma.rn.f32 	%f1411, %f716, %f723, %f1283;
	fma.rn.f32 	%f1412, %f716, %f724, %f1284;
	fma.rn.f32 	%f1413, %f716, %f725, %f1285;
	fma.rn.f32 	%f1414, %f716, %f726, %f1286;
	fma.rn.f32 	%f1415, %f716, %f727, %f1287;
	fma.rn.f32 	%f1416, %f716, %f728, %f1288;
	fma.rn.f32 	%f1417, %f716, %f729, %f1289;
	fma.rn.f32 	%f1418, %f716, %f730, %f1290;
	fma.rn.f32 	%f1419, %f717, %f723, %f1291;
	fma.rn.f32 	%f1420, %f717, %f724, %f1292;
	fma.rn.f32 	%f1421, %f717, %f725, %f1293;
	fma.rn.f32 	%f1422, %f717, %f726, %f1294;
	fma.rn.f32 	%f1423, %f717, %f727, %f1295;
	fma.rn.f32 	%f1424, %f717, %f728, %f1296;
	fma.rn.f32 	%f1425, %f717, %f729, %f1297;
	fma.rn.f32 	%f1426, %f717, %f730, %f1298;
	fma.rn.f32 	%f1427, %f718, %f723, %f1299;
	fma.rn.f32 	%f1428, %f718, %f724, %f1300;
	fma.rn.f32 	%f1429, %f718, %f725, %f1301;
	fma.rn.f32 	%f1430, %f718, %f726, %f1302;
	fma.rn.f32 	%f1431, %f718, %f727, %f1303;
	fma.rn.f32 	%f1432, %f718, %f728, %f1304;
	fma.rn.f32 	%f1433, %f718, %f729, %f1305;
	fma.rn.f32 	%f1434, %f718, %f730, %f1306;
	fma.rn.f32 	%f1435, %f719, %f723, %f1307;
	fma.rn.f32 	%f1436, %f719, %f724, %f1308;
	fma.rn.f32 	%f1437, %f719, %f725, %f1309;
	fma.rn.f32 	%f1438, %f719, %f726, %f1310;
	fma.rn.f32 	%f1439, %f719, %f727, %f1311;
	fma.rn.f32 	%f1440, %f719, %f728, %f1312;
	fma.rn.f32 	%f1441, %f719, %f729, %f1313;
	fma.rn.f32 	%f1442, %f719, %f730, %f1314;
	fma.rn.f32 	%f1443, %f720, %f723, %f1315;
	fma.rn.f32 	%f1444, %f720, %f724, %f1316;
	fma.rn.f32 	%f1445, %f720, %f725, %f1317;
	fma.rn.f32 	%f1446, %f720, %f726, %f1318;
	fma.rn.f32 	%f1447, %f720, %f727, %f1319;
	fma.rn.f32 	%f1448, %f720, %f728, %f1320;
	fma.rn.f32 	%f1449, %f720, %f729, %f1321;
	fma.rn.f32 	%f1450, %f720, %f730, %f1322;
	fma.rn.f32 	%f1451, %f721, %f723, %f1323;
	fma.rn.f32 	%f1452, %f721, %f724, %f1324;
	fma.rn.f32 	%f1453, %f721, %f725, %f1325;
	fma.rn.f32 	%f1454, %f721, %f726, %f1326;
	fma.rn.f32 	%f1455, %f721, %f727, %f1327;
	fma.rn.f32 	%f1456, %f721, %f728, %f1328;
	fma.rn.f32 	%f1457, %f721, %f729, %f1329;
	fma.rn.f32 	%f1458, %f721, %f730, %f1330;
	fma.rn.f32 	%f1459, %f722, %f723, %f1331;
	fma.rn.f32 	%f1460, %f722, %f724, %f1332;
	fma.rn.f32 	%f1461, %f722, %f725, %f1333;
	fma.rn.f32 	%f1462, %f722, %f726, %f1334;
	fma.rn.f32 	%f1463, %f722, %f727, %f1335;
	fma.rn.f32 	%f1464, %f722, %f728, %f1336;
	fma.rn.f32 	%f1465, %f722, %f729, %f1337;
	fma.rn.f32 	%f1466, %f722, %f730, %f1338;
	add.s32 	%r167, %r556, 3168;
	// begin inline asm
	ld.shared.v4.f32 {%f755, %f756, %f757, %f758}, [%r167];

	// end inline asm
	add.s32 	%r168, %r556, 3232;
	// begin inline asm
	ld.shared.v4.f32 {%f759, %f760, %f761, %f762}, [%r168];

	// end inline asm
	add.s32 	%r169, %r556, 3296;
	// begin inline asm
	ld.shared.v4.f32 {%f763, %f764, %f765, %f766}, [%r169];

	// end inline asm
	add.s32 	%r170, %r556, 3360;
	// begin inline asm
	ld.shared.v4.f32 {%f767, %f768, %f769, %f770}, [%r170];

	// end inline asm
	add.s32 	%r171, %r555, 6144;
	// begin inline asm
	ld.shared.v4.f32 {%f771, %f772, %f773, %f774}, [%r171];

	// end inline asm
	add.s32 	%r172, %r555, 6272;
	// begin inline asm
	ld.shared.v4.f32 {%f775, %f776, %f777, %f778}, [%r172];

	// end inline asm
	fma.rn.f32 	%f1467, %f731, %f747, %f1339;
	fma.rn.f32 	%f1468, %f731, %f748, %f1340;
	fma.rn.f32 	%f1469, %f731, %f749, %f1341;
	fma.rn.f32 	%f1470, %f731, %f750, %f1342;
	fma.rn.f32 	%f1471, %f731, %f751, %f1343;
	fma.rn.f32 	%f1472, %f731, %f752, %f1344;
	fma.rn.f32 	%f1473, %f731, %f753, %f1345;
	fma.rn.f32 	%f1474, %f731, %f754, %f1346;
	fma.rn.f32 	%f1475, %f732, %f747, %f1347;
	fma.rn.f32 	%f1476, %f732, %f748, %f1348;
	fma.rn.f32 	%f1477, %f732, %f749, %f1349;
	fma.rn.f32 	%f1478, %f732, %f750, %f1350;
	fma.rn.f32 	%f1479, %f732, %f751, %f1351;
	fma.rn.f32 	%f1480, %f732, %f752, %f1352;
	fma.rn.f32 	%f1481, %f732, %f753, %f1353;
	fma.rn.f32 	%f1482, %f732, %f754, %f1354;
	fma.rn.f32 	%f1483, %f733, %f747, %f1355;
	fma.rn.f32 	%f1484, %f733, %f748, %f1356;
	fma.rn.f32 	%f1485, %f733, %f749, %f1357;
	fma.rn.f32 	%f1486, %f733, %f750, %f1358;
	fma.rn.f32 	%f1487, %f733, %f751, %f1359;
	fma.rn.f32 	%f1488, %f733, %f752, %f1360;
	fma.rn.f32 	%f1489, %f733, %f753, %f1361;
	fma.rn.f32 	%f1490, %f733, %f754, %f1362;
	fma.rn.f32 	%f1491, %f734, %f747, %f1363;
	fma.rn.f32 	%f1492, %f734, %f748, %f1364;
	fma.rn.f32 	%f1493, %f734, %f749, %f1365;
	fma.rn.f32 	%f1494, %f734, %f750, %f1366;
	fma.rn.f32 	%f1495, %f734, %f751, %f1367;
	fma.rn.f32 	%f1496, %f734, %f752, %f1368;
	fma.rn.f32 	%f1497, %f734, %f753, %f1369;
	fma.rn.f32 	%f1498, %f734, %f754, %f1370;
	fma.rn.f32 	%f1499, %f735, %f747, %f1371;
	fma.rn.f32 	%f1500, %f735, %f748, %f1372;
	fma.rn.f32 	%f1501, %f735, %f749, %f1373;
	fma.rn.f32 	%f1502, %f735, %f750, %f1374;
	fma.rn.f32 	%f1503, %f735, %f751, %f1375;
	fma.rn.f32 	%f1504, %f735, %f752, %f1376;
	fma.rn.f32 	%f1505, %f735, %f753, %f1377;
	fma.rn.f32 	%f1506, %f735, %f754, %f1378;
	fma.rn.f32 	%f1507, %f736, %f747, %f1379;
	fma.rn.f32 	%f1508, %f736, %f748, %f1380;
	fma.rn.f32 	%f1509, %f736, %f749, %f1381;
	fma.rn.f32 	%f1510, %f736, %f750, %f1382;
	fma.rn.f32 	%f1511, %f736, %f751, %f1383;
	fma.rn.f32 	%f1512, %f736, %f752, %f1384;
	fma.rn.f32 	%f1513, %f736, %f753, %f1385;
	fma.rn.f32 	%f1514, %f736, %f754, %f1386;
	fma.rn.f32 	%f1515, %f737, %f747, %f1387;
	fma.rn.f32 	%f1516, %f737, %f748, %f1388;
	fma.rn.f32 	%f1517, %f737, %f749, %f1389;
	fma.rn.f32 	%f1518, %f737, %f750, %f1390;
	fma.rn.f32 	%f1519, %f737, %f751, %f1391;
	fma.rn.f32 	%f1520, %f737, %f752, %f1392;
	fma.rn.f32 	%f1521, %f737, %f753, %f1393;
	fma.rn.f32 	%f1522, %f737, %f754, %f1394;
	fma.rn.f32 	%f1523, %f738, %f747, %f1395;
	fma.rn.f32 	%f1524, %f738, %f748, %f1396;
	fma.rn.f32 	%f1525, %f738, %f749, %f1397;
	fma.rn.f32 	%f1526, %f738, %f750, %f1398;
	fma.rn.f32 	%f1527, %f738, %f751, %f1399;
	fma.rn.f32 	%f1528, %f738, %f752, %f1400;
	fma.rn.f32 	%f1529, %f738, %f753, %f1401;
	fma.rn.f32 	%f1530, %f738, %f754, %f1402;
	fma.rn.f32 	%f1531, %f739, %f747, %f1403;
	fma.rn.f32 	%f1532, %f739, %f748, %f1404;
	fma.rn.f32 	%f1533, %f739, %f749, %f1405;
	fma.rn.f32 	%f1534, %f739, %f750, %f1406;
	fma.rn.f32 	%f1535, %f739, %f751, %f1407;
	fma.rn.f32 	%f1536, %f739, %f752, %f1408;
	fma.rn.f32 	%f1537, %f739, %f753, %f1409;
	fma.rn.f32 	%f1538, %f739, %f754, %f1410;
	fma.rn.f32 	%f1539, %f740, %f747, %f1411;
	fma.rn.f32 	%f1540, %f740, %f748, %f1412;
	fma.rn.f32 	%f1541, %f740, %f749, %f1413;
	fma.rn.f32 	%f1542, %f740, %f750, %f1414;
	fma.rn.f32 	%f1543, %f740, %f751, %f1415;
	fma.rn.f32 	%f1544, %f740, %f752, %f1416;
	fma.rn.f32 	%f1545, %f740, %f753, %f1417;
	fma.rn.f32 	%f1546, %f740, %f754, %f1418;
	fma.rn.f32 	%f1547, %f741, %f747, %f1419;
	fma.rn.f32 	%f1548, %f741, %f748, %f1420;
	fma.rn.f32 	%f1549, %f741, %f749, %f1421;
	fma.rn.f32 	%f1550, %f741, %f750, %f1422;
	fma.rn.f32 	%f1551, %f741, %f751, %f1423;
	fma.rn.f32 	%f1552, %f741, %f752, %f1424;
	fma.rn.f32 	%f1553, %f741, %f753, %f1425;
	fma.rn.f32 	%f1554, %f741, %f754, %f1426;
	fma.rn.f32 	%f1555, %f742, %f747, %f1427;
	fma.rn.f32 	%f1556, %f742, %f748, %f1428;
	fma.rn.f32 	%f1557, %f742, %f749, %f1429;
	fma.rn.f32 	%f1558, %f742, %f750, %f1430;
	fma.rn.f32 	%f1559, %f742, %f751, %f1431;
	fma.rn.f32 	%f1560, %f742, %f752, %f1432;
	fma.rn.f32 	%f1561, %f742, %f753, %f1433;
	fma.rn.f32 	%f1562, %f742, %f754, %f1434;
	fma.rn.f32 	%f1563, %f743, %f747, %f1435;
	fma.rn.f32 	%f1564, %f743, %f748, %f1436;
	fma.rn.f32 	%f1565, %f743, %f749, %f1437;
	fma.rn.f32 	%f1566, %f743, %f750, %f1438;
	fma.rn.f32 	%f1567, %f743, %f751, %f1439;
	fma.rn.f32 	%f1568, %f743, %f752, %f1440;
	fma.rn.f32 	%f1569, %f743, %f753, %f1441;
	fma.rn.f32 	%f1570, %f743, %f754, %f1442;
	fma.rn.f32 	%f1571, %f744, %f747, %f1443;
	fma.rn.f32 	%f1572, %f744, %f748, %f1444;
	fma.rn.f32 	%f1573, %f744, %f749, %f1445;
	fma.rn.f32 	%f1574, %f744, %f750, %f1446;
	fma.rn.f32 	%f1575, %f744, %f751, %f1447;
	fma.rn.f32 	%f1576, %f744, %f752, %f1448;
	fma.rn.f32 	%f1577, %f744, %f753, %f1449;
	fma.rn.f32 	%f1578, %f744, %f754, %f1450;
	fma.rn.f32 	%f1579, %f745, %f747, %f1451;
	fma.rn.f32 	%f1580, %f745, %f748, %f1452;
	fma.rn.f32 	%f1581, %f745, %f749, %f1453;
	fma.rn.f32 	%f1582, %f745, %f750, %f1454;
	fma.rn.f32 	%f1583, %f745, %f751, %f1455;
	fma.rn.f32 	%f1584, %f745, %f752, %f1456;
	fma.rn.f32 	%f1585, %f745, %f753, %f1457;
	fma.rn.f32 	%f1586, %f745, %f754, %f1458;
	fma.rn.f32 	%f1587, %f746, %f747, %f1459;
	fma.rn.f32 	%f1588, %f746, %f748, %f1460;
	fma.rn.f32 	%f1589, %f746, %f749, %f1461;
	fma.rn.f32 	%f1590, %f746, %f750, %f1462;
	fma.rn.f32 	%f1591, %f746, %f751, %f1463;
	fma.rn.f32 	%f1592, %f746, %f752, %f1464;
	fma.rn.f32 	%f1593, %f746, %f753, %f1465;
	fma.rn.f32 	%f1594, %f746, %f754, %f1466;
	add.s32 	%r173, %r556, 3696;
	// begin inline asm
	ld.shared.v4.f32 {%f779, %f780, %f781, %f782}, [%r173];

	// end inline asm
	add.s32 	%r174, %r556, 3760;
	// begin inline asm
	ld.shared.v4.f32 {%f783, %f784, %f785, %f786}, [%r174];

	// end inline asm
	add.s32 	%r175, %r556, 3824;
	// begin inline asm
	ld.shared.v4.f32 {%f787, %f788, %f789, %f790}, [%r175];

	// end inline asm
	add.s32 	%r176, %r556, 3888;
	// begin inline asm
	ld.shared.v4.f32 {%f791, %f792, %f793, %f794}, [%r176];

	// end inline asm
	add.s32 	%r177, %r555, 7168;
	// begin inline asm
	ld.shared.v4.f32 {%f795, %f796, %f797, %f798}, [%r177];

	// end inline asm
	add.s32 	%r178, %r555, 7296;
	// begin inline asm
	ld.shared.v4.f32 {%f799, %f800, %f801, %f802}, [%r178];

	// end inline asm
	fma.rn.f32 	%f1595, %f755, %f771, %f1467;
	fma.rn.f32 	%f1596, %f755, %f772, %f1468;
	fma.rn.f32 	%f1597, %f755, %f773, %f1469;
	fma.rn.f32 	%f1598, %f755, %f774, %f1470;
	fma.rn.f32 	%f1599, %f755, %f775, %f1471;
	fma.rn.f32 	%f1600, %f755, %f776, %f1472;
	fma.rn.f32 	%f1601, %f755, %f777, %f1473;
	fma.rn.f32 	%f1602, %f755, %f778, %f1474;
	fma.rn.f32 	%f1603, %f756, %f771, %f1475;
	fma.rn.f32 	%f1604, %f756, %f772, %f1476;
	fma.rn.f32 	%f1605, %f756, %f773, %f1477;
	fma.rn.f32 	%f1606, %f756, %f774, %f1478;
	fma.rn.f32 	%f1607, %f756, %f775, %f1479;
	fma.rn.f32 	%f1608, %f756, %f776, %f1480;
	fma.rn.f32 	%f1609, %f756, %f777, %f1481;
	fma.rn.f32 	%f1610, %f756, %f778, %f1482;
	fma.rn.f32 	%f1611, %f757, %f771, %f1483;
	fma.rn.f32 	%f1612, %f757, %f772, %f1484;
	fma.rn.f32 	%f1613, %f757, %f773, %f1485;
	fma.rn.f32 	%f1614, %f757, %f774, %f1486;
	fma.rn.f32 	%f1615, %f757, %f775, %f1487;
	fma.rn.f32 	%f1616, %f757, %f776, %f1488;
	fma.rn.f32 	%f1617, %f757, %f777, %f1489;
	fma.rn.f32 	%f1618, %f757, %f778, %f1490;
	fma.rn.f32 	%f1619, %f758, %f771, %f1491;
	fma.rn.f32 	%f1620, %f758, %f772, %f1492;
	fma.rn.f32 	%f1621, %f758, %f773, %f1493;
	fma.rn.f32 	%f1622, %f758, %f774, %f1494;
	fma.rn.f32 	%f1623, %f758, %f775, %f1495;
	fma.rn.f32 	%f1624, %f758, %f776, %f1496;
	fma.rn.f32 	%f1625, %f758, %f777, %f1497;
	fma.rn.f32 	%f1626, %f758, %f778, %f1498;
	fma.rn.f32 	%f1627, %f759, %f771, %f1499;
	fma.rn.f32 	%f1628, %f759, %f772, %f1500;
	fma.rn.f32 	%f1629, %f759, %f773, %f1501;
	fma.rn.f32 	%f1630, %f759, %f774, %f1502;
	fma.rn.f32 	%f1631, %f759, %f775, %f1503;
	fma.rn.f32 	%f1632, %f759, %f776, %f1504;
	fma.rn.f32 	%f1633, %f759, %f777, %f1505;
	fma.rn.f32 	%f1634, %f759, %f778, %f1506;
	fma.rn.f32 	%f1635, %f760, %f771, %f1507;
	fma.rn.f32 	%f1636, %f760, %f772, %f1508;
	fma.rn.f32 	%f1637, %f760, %f773, %f1509;
	fma.rn.f32 	%f1638, %f760, %f774, %f1510;
	fma.rn.f32 	%f1639, %f760, %f775, %f1511;
	fma.rn.f32 	%f1640, %f760, %f776, %f1512;
	fma.rn.f32 	%f1641, %f760, %f777, %f1513;
	fma.rn.f32 	%f1642, %f760, %f778, %f1514;
	fma.rn.f32 	%f1643, %f761, %f771, %f1515;
	fma.rn.f32 	%f1644, %f761, %f772, %f1516;
	fma.rn.f32 	%f1645, %f761, %f773, %f1517;
	fma.rn.f32 	%f1646, %f761, %f774, %f1518;
	fma.rn.f32 	%f1647, %f761, %f775, %f1519;
	fma.rn.f32 	%f1648, %f761, %f776, %f1520;
	fma.rn.f32 	%f1649, %f761, %f777, %f1521;
	fma.rn.f32 	%f1650, %f761, %f778, %f1522;
	fma.rn.f32 	%f1651, %f762, %f771, %f1523;
	fma.rn.f32 	%f1652, %f762, %f772, %f1524;
	fma.rn.f32 	%f1653, %f762, %f773, %f1525;
	fma.rn.f32 	%f1654, %f762, %f774, %f1526;
	fma.rn.f32 	%f1655, %f762, %f775, %f1527;
	fma.rn.f32 	%f1656, %f762, %f776, %f1528;
	fma.rn.f32 	%f1657, %f762, %f777, %f1529;
	fma.rn.f32 	%f1658, %f762, %f778, %f1530;
	fma.rn.f32 	%f1659, %f763, %f771, %f1531;
	fma.rn.f32 	%f1660, %f763, %f772, %f1532;
	fma.rn.f32 	%f1661, %f763, %f773, %f1533;
	fma.rn.f32 	%f1662, %f763, %f774, %f1534;
	fma.rn.f32 	%f1663, %f763, %f775, %f1535;
	fma.rn.f32 	%f1664, %f763, %f776, %f1536;
	fma.rn.f32 	%f1665, %f763, %f777, %f1537;
	fma.rn.f32 	%f1666, %f763, %f778, %f1538;
	fma.rn.f32 	%f1667, %f764, %f771, %f1539;
	fma.rn.f32 	%f1668, %f764, %f772, %f1540;
	fma.rn.f32 	%f1669, %f764, %f773, %f1541;
	fma.rn.f32 	%f1670, %f764, %f774, %f1542;
	fma.rn.f32 	%f1671, %f764, %f775, %f1543;
	fma.rn.f32 	%f1672, %f764, %f776, %f1544;
	fma.rn.f32 	%f1673, %f764, %f777, %f1545;
	fma.rn.f32 	%f1674, %f764, %f778, %f1546;
	fma.rn.f32 	%f1675, %f765, %f771, %f1547;
	fma.rn.f32 	%f1676, %f765, %f772, %f1548;
	fma.rn.f32 	%f1677, %f765, %f773, %f1549;
	fma.rn.f32 	%f1678, %f765, %f774, %f1550;
	fma.rn.f32 	%f1679, %f765, %f775, %f1551;
	fma.rn.f32 	%f1680, %f765, %f776, %f1552;
	fma.rn.f32 	%f1681, %f765, %f777, %f1553;
	fma.rn.f32 	%f1682, %f765, %f778, %f1554;
	fma.rn.f32 	%f1683, %f766, %f771, %f1555;
	fma.rn.f32 	%f1684, %f766, %f772, %f1556;
	fma.rn.f32 	%f1685, %f766, %f773, %f1557;
	fma.rn.f32 	%f1686, %f766, %f774, %f1558;
	fma.rn.f32 	%f1687, %f766, %f775, %f1559;
	fma.rn.f32 	%f1688, %f766, %f776, %f1560;
	fma.rn.f32 	%f1689, %f766, %f777, %f1561;
	fma.rn.f32 	%f1690, %f766, %f778, %f1562;
	fma.rn.f32 	%f1691, %f767, %f771, %f1563;
	fma.rn.f32 	%f1692, %f767, %f772, %f1564;
	fma.rn.f32 	%f1693, %f767, %f773, %f1565;
	fma.rn.f32 	%f1694, %f767, %f774, %f1566;
	fma.rn.f32 	%f1695, %f767, %f775, %f1567;
	fma.rn.f32 	%f1696, %f767, %f776, %f1568;
	fma.rn.f32 	%f1697, %f767, %f777, %f1569;
	fma.rn.f32 	%f1698, %f767, %f778, %f1570;
	fma.rn.f32 	%f1699, %f768, %f771, %f1571;
	fma.rn.f32 	%f1700, %f768, %f772, %f1572;
	fma.rn.f32 	%f1701, %f768, %f773, %f1573;
	fma.rn.f32 	%f1702, %f768, %f774, %f1574;
	fma.rn.f32 	%f1703, %f768, %f775, %f1575;
	fma.rn.f32 	%f1704, %f768, %f776, %f1576;
	fma.rn.f32 	%f1705, %f768, %f777, %f1577;
	fma.rn.f32 	%f1706, %f768, %f778, %f1578;
	fma.rn.f32 	%f1707, %f769, %f771, %f1579;
	fma.rn.f32 	%f1708, %f769, %f772, %f1580;
	fma.rn.f32 	%f1709, %f769, %f773, %f1581;
	fma.rn.f32 	%f1710, %f769, %f774, %f1582;
	fma.rn.f32 	%f1711, %f769, %f775, %f1583;
	fma.rn.f32 	%f1712, %f769, %f776, %f1584;
	fma.rn.f32 	%f1713, %f769, %f777, %f1585;
	fma.rn.f32 	%f1714, %f769, %f778, %f1586;
	fma.rn.f32 	%f1715, %f770, %f771, %f1587;
	fma.rn.f32 	%f1716, %f770, %f772, %f1588;
	fma.rn.f32 	%f1717, %f770, %f773, %f1589;
	fma.rn.f32 	%f1718, %f770, %f774, %f1590;
	fma.rn.f32 	%f1719, %f770, %f775, %f1591;
	fma.rn.f32 	%f1720, %f770, %f776, %f1592;
	fma.rn.f32 	%f1721, %f770, %f777, %f1593;
	fma.rn.f32 	%f1722, %f770, %f778, %f1594;
	// begin inline asm
	cp.async.wait_all;

	// end inline asm
	bar.sync 	0;
	xor.b32  	%r556, %r556, 8192;
	xor.b32  	%r555, %r555, 8192;
	add.s64 	%rd293, %rd293, 32;
	// begin inline asm
	ld.shared.v4.f32 {%f3202, %f3201, %f3200, %f3199}, [%r556];

	// end inline asm
	add.s32 	%r180, %r556, 64;
	// begin inline asm
	ld.shared.v4.f32 {%f3198, %f3197, %f3196, %f3195}, [%r180];

	// end inline asm
	add.s32 	%r181, %r556, 128;
	// begin inline asm
	ld.shared.v4.f32 {%f3339, %f3340, %f3341, %f3342}, [%r181];

	// end inline asm
	add.s32 	%r182, %r556, 192;
	// begin inline asm
	ld.shared.v4.f32 {%f3343, %f3344, %f3345, %f3346}, [%r182];

	// end inline asm
	// begin inline asm
	ld.shared.v4.f32 {%f3210, %f3209, %f3208, %f3207}, [%r555];

	// end inline asm
	add.s32 	%r184, %r555, 128;
	// begin inline asm
	ld.shared.v4.f32 {%f3206, %f3205, %f3204, %f3203}, [%r184];

	// end inline asm
	fma.rn.f32 	%f3338, %f779, %f795, %f1595;
	fma.rn.f32 	%f3337, %f779, %f796, %f1596;
	fma.rn.f32 	%f3336, %f779, %f797, %f1597;
	fma.rn.f32 	%f3335, %f779, %f798, %f1598;
	fma.rn.f32 	%f3334, %f779, %f799, %f1599;
	fma.rn.f32 	%f3333, %f779, %f800, %f1600;
	fma.rn.f32 	%f3332, %f779, %f801, %f1601;
	fma.rn.f32 	%f3331, %f779, %f802, %f1602;
	fma.rn.f32 	%f3330, %f780, %f795, %f1603;
	fma.rn.f32 	%f3329, %f780, %f796, %f1604;
	fma.rn.f32 	%f3328, %f780, %f797, %f1605;
	fma.rn.f32 	%f3327, %f780, %f798, %f1606;
	fma.rn.f32 	%f3326, %f780, %f799, %f1607;
	fma.rn.f32 	%f3325, %f780, %f800, %f1608;
	fma.rn.f32 	%f3324, %f780, %f801, %f1609;
	fma.rn.f32 	%f3323, %f780, %f802, %f1610;
	fma.rn.f32 	%f3322, %f781, %f795, %f1611;
	fma.rn.f32 	%f3321, %f781, %f796, %f1612;
	fma.rn.f32 	%f3320, %f781, %f797, %f1613;
	fma.rn.f32 	%f3319, %f781, %f798, %f1614;
	fma.rn.f32 	%f3318, %f781, %f799, %f1615;
	fma.rn.f32 	%f3317, %f781, %f800, %f1616;
	fma.rn.f32 	%f3316, %f781, %f801, %f1617;
	fma.rn.f32 	%f3315, %f781, %f802, %f1618;
	fma.rn.f32 	%f3314, %f782, %f795, %f1619;
	fma.rn.f32 	%f3313, %f782, %f796, %f1620;
	fma.rn.f32 	%f3312, %f782, %f797, %f1621;
	fma.rn.f32 	%f3311, %f782, %f798, %f1622;
	fma.rn.f32 	%f3310, %f782, %f799, %f1623;
	fma.rn.f32 	%f3309, %f782, %f800, %f1624;
	fma.rn.f32 	%f3308, %f782, %f801, %f1625;
	fma.rn.f32 	%f3307, %f782, %f802, %f1626;
	fma.rn.f32 	%f3306, %f783, %f795, %f1627;
	fma.rn.f32 	%f3305, %f783, %f796, %f1628;
	fma.rn.f32 	%f3304, %f783, %f797, %f1629;
	fma.rn.f32 	%f3303, %f783, %f798, %f1630;
	fma.rn.f32 	%f3302, %f783, %f799, %f1631;
	fma.rn.f32 	%f3301, %f783, %f800, %f1632;
	fma.rn.f32 	%f3300, %f783, %f801, %f1633;
	fma.rn.f32 	%f3299, %f783, %f802, %f1634;
	fma.rn.f32 	%f3298, %f784, %f795, %f1635;
	fma.rn.f32 	%f3297, %f784, %f796, %f1636;
	fma.rn.f32 	%f3296, %f784, %f797, %f1637;
	fma.rn.f32 	%f3295, %f784, %f798, %f1638;
	fma.rn.f32 	%f3294, %f784, %f799, %f1639;
	fma.rn.f32 	%f3293, %f784, %f800, %f1640;
	fma.rn.f32 	%f3292, %f784, %f801, %f1641;
	fma.rn.f32 	%f3291, %f784, %f802, %f1642;
	fma.rn.f32 	%f3290, %f785, %f795, %f1643;
	fma.rn.f32 	%f3289, %f785, %f796, %f1644;
	fma.rn.f32 	%f3288, %f785, %f797, %f1645;
	fma.rn.f32 	%f3287, %f785, %f798, %f1646;
	fma.rn.f32 	%f3286, %f785, %f799, %f1647;
	fma.rn.f32 	%f3285, %f785, %f800, %f1648;
	fma.rn.f32 	%f3284, %f785, %f801, %f1649;
	fma.rn.f32 	%f3283, %f785, %f802, %f1650;
	fma.rn.f32 	%f3282, %f786, %f795, %f1651;
	fma.rn.f32 	%f3281, %f786, %f796, %f1652;
	fma.rn.f32 	%f3280, %f786, %f797, %f1653;
	fma.rn.f32 	%f3279, %f786, %f798, %f1654;
	fma.rn.f32 	%f3278, %f786, %f799, %f1655;
	fma.rn.f32 	%f3277, %f786, %f800, %f1656;
	fma.rn.f32 	%f3276, %f786, %f801, %f1657;
	fma.rn.f32 	%f3275, %f786, %f802, %f1658;
	fma.rn.f32 	%f3274, %f787, %f795, %f1659;
	fma.rn.f32 	%f3273, %f787, %f796, %f1660;
	fma.rn.f32 	%f3272, %f787, %f797, %f1661;
	fma.rn.f32 	%f3271, %f787, %f798, %f1662;
	fma.rn.f32 	%f3270, %f787, %f799, %f1663;
	fma.rn.f32 	%f3269, %f787, %f800, %f1664;
	fma.rn.f32 	%f3268, %f787, %f801, %f1665;
	fma.rn.f32 	%f3267, %f787, %f802, %f1666;
	fma.rn.f32 	%f3266, %f788, %f795, %f1667;
	fma.rn.f32 	%f3265, %f788, %f796, %f1668;
	fma.rn.f32 	%f3264, %f788, %f797, %f1669;
	fma.rn.f32 	%f3263, %f788, %f798, %f1670;
	fma.rn.f32 	%f3262, %f788, %f799, %f1671;
	fma.rn.f32 	%f3261, %f788, %f800, %f1672;
	fma.rn.f32 	%f3260, %f788, %f801, %f1673;
	fma.rn.f32 	%f3259, %f788, %f802, %f1674;
	fma.rn.f32 	%f3258, %f789, %f795, %f1675;
	fma.rn.f32 	%f3257, %f789, %f796, %f1676;
	fma.rn.f32 	%f3256, %f789, %f797, %f1677;
	fma.rn.f32 	%f3255, %f789, %f798, %f1678;
	fma.rn.f32 	%f3254, %f789, %f799, %f1679;
	fma.rn.f32 	%f3253, %f789, %f800, %f1680;
	fma.rn.f32 	%f3252, %f789, %f801, %f1681;
	fma.rn.f32 	%f3251, %f789, %f802, %f1682;
	fma.rn.f32 	%f3250, %f790, %f795, %f1683;
	fma.rn.f32 	%f3249, %f790, %f796, %f1684;
	fma.rn.f32 	%f3248, %f790, %f797, %f1685;
	fma.rn.f32 	%f3247, %f790, %f798, %f1686;
	fma.rn.f32 	%f3246, %f790, %f799, %f1687;
	fma.rn.f32 	%f3245, %f790, %f800, %f1688;
	fma.rn.f32 	%f3244, %f790, %f801, %f1689;
	fma.rn.f32 	%f3243, %f790, %f802, %f1690;
	fma.rn.f32 	%f3242, %f791, %f795, %f1691;
	fma.rn.f32 	%f3241, %f791, %f796, %f1692;
	fma.rn.f32 	%f3240, %f791, %f797, %f1693;
	fma.rn.f32 	%f3239, %f791, %f798, %f1694;
	fma.rn.f32 	%f3238, %f791, %f799, %f1695;
	fma.rn.f32 	%f3237, %f791, %f800, %f1696;
	fma.rn.f32 	%f3236, %f791, %f801, %f1697;
	fma.rn.f32 	%f3235, %f791, %f802, %f1698;
	fma.rn.f32 	%f3234, %f792, %f795, %f1699;
	fma.rn.f32 	%f3233, %f792, %f796, %f1700;
	fma.rn.f32 	%f3232, %f792, %f797, %f1701;
	fma.rn.f32 	%f3231, %f792, %f798, %f1702;
	fma.rn.f32 	%f3230, %f792, %f799, %f1703;
	fma.rn.f32 	%f3229, %f792, %f800, %f1704;
	fma.rn.f32 	%f3228, %f792, %f801, %f1705;
	fma.rn.f32 	%f3227, %f792, %f802, %f1706;
	fma.rn.f32 	%f3226, %f793, %f795, %f1707;
	fma.rn.f32 	%f3225, %f793, %f796, %f1708;
	fma.rn.f32 	%f3224, %f793, %f797, %f1709;
	fma.rn.f32 	%f3223, %f793, %f798, %f1710;
	fma.rn.f32 	%f3222, %f793, %f799, %f1711;
	fma.rn.f32 	%f3221, %f793, %f800, %f1712;
	fma.rn.f32 	%f3220, %f793, %f801, %f1713;
	fma.rn.f32 	%f3219, %f793, %f802, %f1714;
	fma.rn.f32 	%f3218, %f794, %f795, %f1715;
	fma.rn.f32 	%f3217, %f794, %f796, %f1716;
	fma.rn.f32 	%f3216, %f794, %f797, %f1717;
	fma.rn.f32 	%f3215, %f794, %f798, %f1718;
	fma.rn.f32 	%f3214, %f794, %f799, %f1719;
	fma.rn.f32 	%f3213, %f794, %f800, %f1720;
	fma.rn.f32 	%f3212, %f794, %f801, %f1721;
	fma.rn.f32 	%f3211, %f794, %f802, %f1722;
	add.s32 	%r550, %r550, -1;
	add.s64 	%rd292, %rd292, %rd66;
	setp.ne.s32 	%p19, %r550, 1;
	@%p19 bra 	$L__BB1_2;
$L__BB1_3:
	ld.param.u32 	%r541, [_Z29ampere_sgemm_128x256x8_kernelPKfS0_Pfjjjj_param_3];
	add.s32 	%r204, %r556, 528;
	// begin inline asm
	ld.shared.v4.f32 {%f1723, %f1724, %f1725, %f1726}, [%r204];

	// end inline asm
	add.s32 	%r205, %r556, 592;
	// begin inline asm
	ld.shared.v4.f32 {%f1727, %f1728, %f1729, %f1730}, [%r205];

	// end inline asm
	add.s32 	%r206, %r556, 656;
	// begin inline asm
	ld.shared.v4.f32 {%f1731, %f1732, %f1733, %f1734}, [%r206];

	// end inline asm
	add.s32 	%r207, %r556, 720;
	// begin inline asm
	ld.shared.v4.f32 {%f1735, %f1736, %f1737, %f1738}, [%r207];

	// end inline asm
	add.s32 	%r208, %r555, 1024;
	// begin inline asm
	ld.shared.v4.f32 {%f1739, %f1740, %f1741, %f1742}, [%r208];

	// end inline asm
	add.s32 	%r209, %r555, 1152;
	// begin inline asm
	ld.shared.v4.f32 {%f1743, %f1744, %f1745, %f1746}, [%r209];

	// end inline asm
	fma.rn.f32 	%f1891, %f3202, %f3210, %f3338;
	fma.rn.f32 	%f1892, %f3202, %f3209, %f3337;
	fma.rn.f32 	%f1893, %f3202, %f3208, %f3336;
	fma.rn.f32 	%f1894, %f3202, %f3207, %f3335;
	fma.rn.f32 	%f1895, %f3202, %f3206, %f3334;
	fma.rn.f32 	%f1896, %f3202, %f3205, %f3333;
	fma.rn.f32 	%f1897, %f3202, %f3204, %f3332;
	fma.rn.f32 	%f1898, %f3202, %f3203, %f3331;
	fma.rn.f32 	%f1899, %f3201, %f3210, %f3330;
	fma.rn.f32 	%f1900, %f3201, %f3209, %f3329;
	fma.rn.f32 	%f1901, %f3201, %f3208, %f3328;
	fma.rn.f32 	%f1902, %f3201, %f3207, %f3327;
	fma.rn.f32 	%f1903, %f3201, %f3206, %f3326;
	fma.rn.f32 	%f1904, %f3201, %f3205, %f3325;
	fma.rn.f32 	%f1905, %f3201, %f3204, %f3324;
	fma.rn.f32 	%f1906, %f3201, %f3203, %f3323;
	fma.rn.f32 	%f1907, %f3200, %f3210, %f3322;
	fma.rn.f32 	%f1908, %f3200, %f3209, %f3321;
	fma.rn.f32 	%f1909, %f3200, %f3208, %f3320;
	fma.rn.f32 	%f1910, %f3200, %f3207, %f3319;
	fma.rn.f32 	%f1911, %f3200, %f3206, %f3318;
	fma.rn.f32 	%f1912, %f3200, %f3205, %f3317;
	fma.rn.f32 	%f1913, %f3200, %f3204, %f3316;
	fma.rn.f32 	%f1914, %f3200, %f3203, %f3315;
	fma.rn.f32 	%f1915, %f3199, %f3210, %f3314;
	fma.rn.f32 	%f1916, %f3199, %f3209, %f3313;
	fma.rn.f32 	%f1917, %f3199, %f3208, %f3312;
	fma.rn.f32 	%f1918, %f3199, %f3207, %f3311;
	fma.rn.f32 	%f1919, %f3199, %f3206, %f3310;
	fma.rn.f32 	%f1920, %f3199, %f3205, %f3309;
	fma.rn.f32 	%f1921, %f3199, %f3204, %f3308;
	fma.rn.f32 	%f1922, %f3199, %f3203, %f3307;
	fma.rn.f32 	%f1923, %f3198, %f3210, %f3306;
	fma.rn.f32 	%f1924, %f3198, %f3209, %f3305;
	fma.rn.f32 	%f1925, %f3198, %f3208, %f3304;
	fma.rn.f32 	%f1926, %f3198, %f3207, %f3303;
	fma.rn.f32 	%f1927, %f3198, %f3206, %f3302;
	fma.rn.f32 	%f1928, %f3198, %f3205, %f3301;
	fma.rn.f32 	%f1929, %f3198, %f3204, %f3300;
	fma.rn.f32 	%f1930, %f3198, %f3203, %f3299;
	fma.rn.f32 	%f1931, %f3197, %f3210, %f3298;
	fma.rn.f32 	%f1932, %f3197, %f3209, %f3297;
	fma.rn.f32 	%f1933, %f3197, %f3208, %f3296;
	fma.rn.f32 	%f1934, %f3197, %f3207, %f3295;
	fma.rn.f32 	%f1935, %f3197, %f3206, %f3294;
	fma.rn.f32 	%f1936, %f3197, %f3205, %f3293;
	fma.rn.f32 	%f1937, %f3197, %f3204, %f3292;
	fma.rn.f32 	%f1938, %f3197, %f3203, %f3291;
	fma.rn.f32 	%f1939, %f3196, %f3210, %f3290;
	fma.rn.f32 	%f1940, %f3196, %f3209, %f3289;
	fma.rn.f32 	%f1941, %f3196, %f3208, %f3288;
	fma.rn.f32 	%f1942, %f3196, %f3207, %f3287;
	fma.rn.f32 	%f1943, %f3196, %f3206, %f3286;
	fma.rn.f32 	%f1944, %f3196, %f3205, %f3285;
	fma.rn.f32 	%f1945, %f3196, %f3204, %f3284;
	fma.rn.f32 	%f1946, %f3196, %f3203, %f3283;
	fma.rn.f32 	%f1947, %f3195, %f3210, %f3282;
	fma.rn.f32 	%f1948, %f3195, %f3209, %f3281;
	fma.rn.f32 	%f1949, %f3195, %f3208, %f3280;
	fma.rn.f32 	%f1950, %f3195, %f3207, %f3279;
	fma.rn.f32 	%f1951, %f3195, %f3206, %f3278;
	fma.rn.f32 	%f1952, %f3195, %f3205, %f3277;
	fma.rn.f32 	%f1953, %f3195, %f3204, %f3276;
	fma.rn.f32 	%f1954, %f3195, %f3203, %f3275;
	fma.rn.f32 	%f1955, %f3339, %f3210, %f3274;
	fma.rn.f32 	%f1956, %f3339, %f3209, %f3273;
	fma.rn.f32 	%f1957, %f3339, %f3208, %f3272;
	fma.rn.f32 	%f1958, %f3339, %f3207, %f3271;
	fma.rn.f32 	%f1959, %f3339, %f3206, %f3270;
	fma.rn.f32 	%f1960, %f3339, %f3205, %f3269;
	fma.rn.f32 	%f1961, %f3339, %f3204, %f3268;
	fma.rn.f32 	%f1962, %f3339, %f3203, %f3267;
	fma.rn.f32 	%f1963, %f3340, %f3210, %f3266;
	fma.rn.f32 	%f1964, %f3340, %f3209, %f3265;
	fma.rn.f32 	%f1965, %f3340, %f3208, %f3264;
	fma.rn.f32 	%f1966, %f3340, %f3207, %f3263;
	fma.rn.f32 	%f1967, %f3340, %f3206, %f3262;
	fma.rn.f32 	%f1968, %f3340, %f3205, %f3261;
	fma.rn.f32 	%f1969, %f3340, %f3204, %f3260;
	fma.rn.f32 	%f1970, %f3340, %f3203, %f3259;
	fma.rn.f32 	%f1971, %f3341, %f3210, %f3258;
	fma.rn.f32 	%f1972, %f3341, %f3209, %f3257;
	fma.rn.f32 	%f1973, %f3341, %f3208, %f3256;
	fma.rn.f32 	%f1974, %f3341, %f3207, %f3255;
	fma.rn.f32 	%f1975, %f3341, %f3206, %f3254;
	fma.rn.f32 	%f1976, %f3341, %f3205, %f3253;
	fma.rn.f32 	%f1977, %f3341, %f3204, %f3252;
	fma.rn.f32 	%f1978, %f3341, %f3203, %f3251;
	fma.rn.f32 	%f1979, %f3342, %f3210, %f3250;
	fma.rn.f32 	%f1980, %f3342, %f3209, %f3249;
	fma.rn.f32 	%f1981, %f3342, %f3208, %f3248;
	fma.rn.f32 	%f1982, %f3342, %f3207, %f3247;
	fma.rn.f32 	%f1983, %f3342, %f3206, %f3246;
	fma.rn.f32 	%f1984, %f3342, %f3205, %f3245;
	fma.rn.f32 	%f1985, %f3342, %f3204, %f3244;
	fma.rn.f32 	%f1986, %f3342, %f3203, %f3243;
	fma.rn.f32 	%f1987, %f3343, %f3210, %f3242;
	fma.rn.f32 	%f1988, %f3343, %f3209, %f3241;
	fma.rn.f32 	%f1989, %f3343, %f3208, %f3240;
	fma.rn.f32 	%f1990, %f3343, %f3207, %f3239;
	fma.rn.f32 	%f1991, %f3343, %f3206, %f3238;
	fma.rn.f32 	%f1992, %f3343, %f3205, %f3237;
	fma.rn.f32 	%f1993, %f3343, %f3204, %f3236;
	fma.rn.f32 	%f1994, %f3343, %f3203, %f3235;
	fma.rn.f32 	%f1995, %f3344, %f3210, %f3234;
	fma.rn.f32 	%f1996, %f3344, %f3209, %f3233;
	fma.rn.f32 	%f1997, %f3344, %f3208, %f3232;
	fma.rn.f32 	%f1998, %f3344, %f3207, %f3231;
	fma.rn.f32 	%f1999, %f3344, %f3206, %f3230;
	fma.rn.f32 	%f2000, %f3344, %f3205, %f3229;
	fma.rn.f32 	%f2001, %f3344, %f3204, %f3228;
	fma.rn.f32 	%f2002, %f3344, %f3203, %f3227;
	fma.rn.f32 	%f2003, %f3345, %f3210, %f3226;
	fma.rn.f32 	%f2004, %f3345, %f3209, %f3225;
	fma.rn.f32 	%f2005, %f3345, %f3208, %f3224;
	fma.rn.f32 	%f2006, %f3345, %f3207, %f3223;
	fma.rn.f32 	%f2007, %f3345, %f3206, %f3222;
	fma.rn.f32 	%f2008, %f3345, %f3205, %f3221;
	fma.rn.f32 	%f2009, %f3345, %f3204, %f3220;
	fma.rn.f32 	%f2010, %f3345, %f3203, %f3219;
	fma.rn.f32 	%f2011, %f3346, %f3210, %f3218;
	fma.rn.f32 	%f2012, %f3346, %f3209, %f3217;
	fma.rn.f32 	%f2013, %f3346, %f3208, %f3216;
	fma.rn.f32 	%f2014, %f3346, %f3207, %f3215;
	fma.rn.f32 	%f2015, %f3346, %f3206, %f3214;
	fma.rn.f32 	%f2016, %f3346, %f3205, %f3213;
	fma.rn.f32 	%f2017, %f3346, %f3204, %f3212;
	fma.rn.f32 	%f2018, %f3346, %f3203, %f3211;
	add.s32 	%r210, %r556, 1056;
	// begin inline asm
	ld.shared.v4.f32 {%f1747, %f1748, %f1749, %f1750}, [%r210];

	// end inline asm
	add.s32 	%r211, %r556, 1120;
	// begin inline asm
	ld.shared.v4.f32 {%f1751, %f1752, %f1753, %f1754}, [%r211];

	// end inline asm
	add.s32 	%r212, %r556, 1184;
	// begin inline asm
	ld.shared.v4.f32 {%f1755, %f1756, %f1757, %f1758}, [%r212];

	// end inline asm
	add.s32 	%r213, %r556, 1248;
	// begin inline asm
	ld.shared.v4.f32 {%f1759, %f1760, %f1761, %f1762}, [%r213];

	// end inline asm
	add.s32 	%r214, %r555, 2048;
	// begin inline asm
	ld.shared.v4.f32 {%f1763, %f1764, %f1765, %f1766}, [%r214];

	// end inline asm
	add.s32 	%r215, %r555, 2176;
	// begin inline asm
	ld.shared.v4.f32 {%f1767, %f1768, %f1769, %f1770}, [%r215];

	// end inline asm
	fma.rn.f32 	%f2019, %f1723, %f1739, %f1891;
	fma.rn.f32 	%f2020, %f1723, %f1740, %f1892;
	fma.rn.f32 	%f2021, %f1723, %f1741, %f1893;
	fma.rn.f32 	%f2022, %f1723, %f1742, %f1894;
	fma.rn.f32 	%f2023, %f1723, %f1743, %f1895;
	fma.rn.f32 	%f2024, %f1723, %f1744, %f1896;
	fma.rn.f32 	%f2025, %f1723, %f1745, %f1897;
	fma.rn.f32 	%f2026, %f1723, %f1746, %f1898;
	fma.rn.f32 	%f2027, %f1724, %f1739, %f1899;
	fma.rn.f32 	%f2028, %f1724, %f1740, %f1900;
	fma.rn.f32 	%f2029, %f1724, %f1741, %f1901;
	fma.rn.f32 	%f2030, %f1724, %f1742, %f1902;
	fma.rn.f32 	%f2031, %f1724, %f1743, %f1903;
	fma.rn.f32 	%f2032, %f1724, %f1744, %f1904;
	fma.rn.f32 	%f2033, %f1724, %f1745, %f1905;
	fma.rn.f32 	%f2034, %f1724, %f1746, %f1906;
	fma.rn.f32 	%f2035, %f1725, %f1739, %f1907;
	fma.rn.f32 	%f2036, %f1725, %f1740, %f1908;
	fma.rn.f32 	%f2037, %f1725, %f1741, %f1909;
	fma.rn.f32 	%f2038, %f1725, %f1742, %f1910;
	fma.rn.f32 	%f2039, %f1725, %f1743, %f1911;
	fma.rn.f32 	%f2040, %f1725, %f1744, %f1912;
	fma.rn.f32 	%f2041, %f1725, %f1745, %f1913;
	fma.rn.f32 	%f2042, %f1725, %f1746, %f1914;
	fma.rn.f32 	%f2043, %f1726, %f1739, %f1915;
	fma.rn.f32 	%f2044, %f1726, %f1740, %f1916;
	fma.rn.f32 	%f2045, %f1726, %f1741, %f1917;
	fma.rn.f32 	%f2046, %f1726, %f1742, %f1918;
	fma.rn.f32 	%f2047, %f1726, %f1743, %f1919;
	fma.rn.f32 	%f2048, %f1726, %f1744, %f1920;
	fma.rn.f32 	%f2049, %f1726, %f1745, %f1921;
	fma.rn.f32 	%f2050, %f1726, %f1746, %f1922;
	fma.rn.f32 	%f2051, %f1727, %f1739, %f1923;
	fma.rn.f32 	%f2052, %f1727, %f1740, %f1924;
	fma.rn.f32 	%f2053, %f1727, %f1741, %f1925;
	fma.rn.f32 	%f2054, %f1727, %f1742, %f1926;
	fma.rn.f32 	%f2055, %f1727, %f1743, %f1927;
	fma.rn.f32 	%f2056, %f1727, %f1744, %f1928;
	fma.rn.f32 	%f2057, %f1727, %f1745, %f1929;
	fma.rn.f32 	%f2058, %f1727, %f1746, %f1930;
	fma.rn.f32 	%f2059, %f1728, %f1739, %f1931;
	fma.rn.f32 	%f2060, %f1728, %f1740, %f1932;
	fma.rn.f32 	%f2061, %f1728, %f1741, %f1933;
	fma.rn.f32 	%f2062, %f1728, %f1742, %f1934;
	fma.rn.f32 	%f2063, %f1728, %f1743, %f1935;
	fma.rn.f32 	%f2064, %f1728, %f1744, %f1936;
	fma.rn.f32 	%f2065, %f1728, %f1745, %f1937;
	fma.rn.f32 	%f2066, %f1728, %f1746, %f1938;
	fma.rn.f32 	%f2067, %f1729, %f1739, %f1939;
	fma.rn.f32 	%f2068, %f1729, %f1740, %f1940;
	fma.rn.f32 	%f2069, %f1729, %f1741, %f1941;
	fma.rn.f32 	%f2070, %f1729, %f1742, %f1942;
	fma.rn.f32 	%f2071, %f1729, %f1743, %f1943;
	fma.rn.f32 	%f2072, %f1729, %f1744, %f1944;
	fma.rn.f32 	%f2073, %f1729, %f1745, %f1945;
	fma.rn.f32 	%f2074, %f1729, %f1746, %f1946;
	fma.rn.f32 	%f2075, %f1730, %f1739, %f1947;
	fma.rn.f32 	%f2076, %f1730, %f1740, %f1948;
	fma.rn.f32 	%f2077, %f1730, %f1741, %f1949;
	fma.rn.f32 	%f2078, %f1730, %f1742, %f1950;
	fma.rn.f32 	%f2079, %f1730, %f1743, %f1951;
	fma.rn.f32 	%f2080, %f1730, %f1744, %f1952;
	fma.rn.f32 	%f2081, %f1730, %f1745, %f1953;
	fma.rn.f32 	%f2082, %f1730, %f1746, %f1954;
	fma.rn.f32 	%f2083, %f1731, %f1739, %f1955;
	fma.rn.f32 	%f2084, %f1731, %f1740, %f1956;
	fma.rn.f32 	%f2085, %f1731, %f1741, %f1957;
	fma.rn.f32 	%f2086, %f1731, %f1742, %f1958;
	fma.rn.f32 	%f2087, %f1731, %f1743, %f1959;
	fma.rn.f32 	%f2088, %f1731, %f1744, %f1960;
	fma.rn.f32 	%f2089, %f1731, %f1745, %f1961;
	fma.rn.f32 	%f2090, %f1731, %f1746, %f1962;
	fma.rn.f32 	%f2091, %f1732, %f1739, %f1963;
	fma.rn.f32 	%f2092, %f1732, %f1740, %f1964;
	fma.rn.f32 	%f2093, %f1732, %f1741, %f1965;
	fma.rn.f32 	%f2094, %f1732, %f1742, %f1966;
	fma.rn.f32 	%f2095, %f1732, %f1743, %f1967;
	fma.rn.f32 	%f2096, %f1732, %f1744, %f1968;
	fma.rn.f32 	%f2097, %f1732, %f1745, %f1969;
	fma.rn.f32 	%f2098, %f1732, %f1746, %f1970;
	fma.rn.f32 	%f2099, %f1733, %f1739, %f1971;
	fma.rn.f32 	%f2100, %f1733, %f1740, %f1972;
	fma.rn.f32 	%f2101, %f1733, %f1741, %f1973;
	fma.rn.f32 	%f2102, %f1733, %f1742, %f1974;
	fma.rn.f32 	%f2103, %f1733, %f1743, %f1975;
	fma.rn.f32 	%f2104, %f1733, %f1744, %f1976;
	fma.rn.f32 	%f2105, %f1733, %f1745, %f1977;
	fma.rn.f32 	%f2106, %f1733, %f1746, %f1978;
	fma.rn.f32 	%f2107, %f1734, %f1739, %f1979;
	fma.rn.f32 	%f2108, %f1734, %f1740, %f1980;
	fma.rn.f32 	%f2109, %f1734, %f1741, %f1981;
	fma.rn.f32 	%f2110, %f1734, %f1742, %f1982;
	fma.rn.f32 	%f2111, %f1734, %f1743, %f1983;
	fma.rn.f32 	%f2112, %f1734, %f1744, %f1984;
	fma.rn.f32 	%f2113, %f1734, %f1745, %f1985;
	fma.rn.f32 	%f2114, %f1734, %f1746, %f1986;
	fma.rn.f32 	%f2115, %f1735, %f1739, %f1987;
	fma.rn.f32 	%f2116, %f1735, %f1740, %f1988;
	fma.rn.f32 	%f2117, %f1735, %f1741, %f1989;
	fma.rn.f32 	%f2118, %f1735, %f1742, %f1990;
	fma.rn.f32 	%f2119, %f1735, %f1743, %f1991;
	fma.rn.f32 	%f2120, %f1735, %f1744, %f1992;
	fma.rn.f32 	%f2121, %f1735, %f1745, %f1993;
	fma.rn.f32 	%f2122, %f1735, %f1746, %f1994;
	fma.rn.f32 	%f2123, %f1736, %f1739, %f1995;
	fma.rn.f32 	%f2124, %f1736, %f1740, %f1996;
	fma.rn.f32 	%f2125, %f1736, %f1741, %f1997;
	fma.rn.f32 	%f2126, %f1736, %f1742, %f1998;
	fma.rn.f32 	%f2127, %f1736, %f1743, %f1999;
	fma.rn.f32 	%f2128, %f1736, %f1744, %f2000;
	fma.rn.f32 	%f2129, %f1736, %f1745, %f2001;
	fma.rn.f32 	%f2130, %f1736, %f1746, %f2002;
	fma.rn.f32 	%f2131, %f1737, %f1739, %f2003;
	fma.rn.f32 	%f2132, %f1737, %f1740, %f2004;
	fma.rn.f32 	%f2133, %f1737, %f1741, %f2005;
	fma.rn.f32 	%f2134, %f1737, %f1742, %f2006;
	fma.rn.f32 	%f2135, %f1737, %f1743, %f2007;
	fma.rn.f32 	%f2136, %f1737, %f1744, %f2008;
	fma.rn.f32 	%f2137, %f1737, %f1745, %f2009;
	fma.rn.f32 	%f2138, %f1737, %f1746, %f2010;
	fma.rn.f32 	%f2139, %f1738, %f1739, %f2011;
	fma.rn.f32 	%f2140, %f1738, %f1740, %f2012;
	fma.rn.f32 	%f2141, %f1738, %f1741, %f2013;
	fma.rn.f32 	%f2142, %f1738, %f1742, %f2014;
	fma.rn.f32 	%f2143, %f1738, %f1743, %f2015;
	fma.rn.f32 	%f2144, %f1738, %f1744, %f2016;
	fma.rn.f32 	%f2145, %f1738, %f1745, %f2017;
	fma.rn.f32 	%f2146, %f1738, %f1746, %f2018;
	add.s32 	%r216, %r556, 1584;
	// begin inline asm
	ld.shared.v4.f32 {%f1771, %f1772, %f1773, %f1774}, [%r216];

	// end inline asm
	add.s32 	%r217, %r556, 1648;
	// begin inline asm
	ld.shared.v4.f32 {%f1775, %f1776, %f1777, %f1778}, [%r217];

	// end inline asm
	add.s32 	%r218, %r556, 1712;
	// begin inline asm
	ld.shared.v4.f32 {%f1779, %f1780, %f1781, %f1782}, [%r218];

	// end inline asm
	add.s32 	%r219, %r556, 1776;
	// begin inline asm
	ld.shared.v4.f32 {%f1783, %f1784, %f1785, %f1786}, [%r219];

	// end inline asm
	add.s32 	%r220, %r555, 3072;
	// begin inline asm
	ld.shared.v4.f32 {%f1787, %f1788, %f1789, %f1790}, [%r220];

	// end inline asm
	add.s32 	%r221, %r555, 3200;
	// begin inline asm
	ld.shared.v4.f32 {%f1791, %f1792, %f1793, %f1794}, [%r221];

	// end inline asm
	fma.rn.f32 	%f2147, %f1747, %f1763, %f2019;
	fma.rn.f32 	%f2148, %f1747, %f1764, %f2020;
	fma.rn.f32 	%f2149, %f1747, %f1765, %f2021;
	fma.rn.f32 	%f2150, %f1747, %f1766, %f2022;
	fma.rn.f32 	%f2151, %f1747, %f1767, %f2023;
	fma.rn.f32 	%f2152, %f1747, %f1768, %f2024;
	fma.rn.f32 	%f2153, %f1747, %f1769, %f2025;
	fma.rn.f32 	%f2154, %f1747, %f1770, %f2026;
	fma.rn.f32 	%f2155, %f1748, %f1763, %f2027;
	fma.rn.f32 	%f2156, %f1748, %f1764, %f2028;
	fma.rn.f32 	%f2157, %f1748, %f1765, %f2029;
	fma.rn.f32 	%f2158, %f1748, %f1766, %f2030;
	fma.rn.f32 	%f2159, %f1748, %f1767, %f2031;
	fma.rn.f32 	%f2160, %f1748, %f1768, %f2032;
	fma.rn.f32 	%f2161, %f1748, %f1769, %f2033;
	fma.rn.f32 	%f2162, %f1748, %f1770, %f2034;
	fma.rn.f32 	%f2163, %f1749, %f1763, %f2035;
	fma.rn.f32 	%f2164, %f1749, %f1764, %f2036;
	fma.rn.f32 	%f2165, %f1749, %f1765, %f2037;
	fma.rn.f32 	%f2166, %f1749, %f1766, %f2038;
	fma.rn.f32 	%f2167, %f1749, %f1767, %f2039;
	fma.rn.f32 	%f2168, %f1749, %f1768, %f2040;
	fma.rn.f32 	%f2169, %f1749, %f1769, %f2041;
	fma.rn.f32 	%f2170, %f1749, %f1770, %f2042;
	fma.rn.f32 	%f2171, %f1750, %f1763, %f2043;
	fma.rn.f32 	%f2172, %f1750, %f1764, %f2044;
	fma.rn.f32 	%f2173, %f1750, %f1765, %f2045;
	fma.rn.f32 	%f2174, %f1750, %f1766, %f2046;
	fma.rn.f32 	%f2175, %f1750, %f1767, %f2047;
	fma.rn.f32 	%f2176, %f1750, %f1768, %f2048;
	fma.rn.f32 	%f2177, %f1750, %f1769, %f2049;
	fma.rn.f32 	%f2178, %f1750, %f1770, %f2050;
	fma.rn.f32 	%f2179, %f1751, %f1763, %f2051;
	fma.rn.f32 	%f2180, %f1751, %f1764, %f2052;
	fma.rn.f32 	%f2181, %f1751, %f1765, %f2053;
	fma.rn.f32 	%f2182, %f1751, %f1766, %f2054;
	fma.rn.f32 	%f2183, %f1751, %f1767, %f2055;
	fma.rn.f32 	%f2184, %f1751, %f1768, %f2056;
	fma.rn.f32 	%f2185, %f1751, %f1769, %f2057;
	fma.rn.f32 	%f2186, %f1751, %f1770, %f2058;
	fma.rn.f32 	%f2187, %f1752, %f1763, %f2059;
	fma.rn.f32 	%f2188, %f1752, %f1764, %f2060;
	fma.rn.f32 	%f2189, %f1752, %f1765, %f2061;
	fma.rn.f32 	%f2190, %f1752, %f1766, %f2062;
	fma.rn.f32 	%f2191, %f1752, %f1767, %f2063;
	fma.rn.f32 	%f2192, %f1752, %f1768, %f2064;
	fma.rn.f32 	%f2193, %f1752, %f1769, %f2065;
	fma.rn.f32 	%f2194, %f1752, %f1770, %f2066;
	fma.rn.f32 	%f2195, %f1753, %f1763, %f2067;
	fma.rn.f32 	%f2196, %f1753, %f1764, %f2068;
	fma.rn.f32 	%f2197, %f1753, %f1765, %f2069;
	fma.rn.f32 	%f2198, %f1753, %f1766, %f2070;
	fma.rn.f32 	%f2199, %f1753, %f1767, %f2071;
	fma.rn.f32 	%f2200, %f1753, %f1768, %f2072;
	fma.rn.f32 	%f2201, %f1753, %f1769, %f2073;
	fma.rn.f32 	%f2202, %f1753, %f1770, %f2074;
	fma.rn.f32 	%f2203, %f1754, %f1763, %f2075;
	fma.rn.f32 	%f2204, %f1754, %f1764, %f2076;
	fma.rn.f32 	%f2205, %f1754, %f1765, %f2077;
	fma.rn.f32 	%f2206, %f1754, %f1766, %f2078;
	fma.rn.f32 	%f2207, %f1754, %f1767, %f2079;
	fma.rn.f32 	%f2208, %f1754, %f1768, %f2080;
	fma.rn.f32 	%f2209, %f1754, %f1769, %f2081;
	fma.rn.f32 	%f2210, %f1754, %f1770, %f2082;
	fma.rn.f32 	%f2211, %f1755, %f1763, %f2083;
	fma.rn.f32 	%f2212, %f1755, %f1764, %f2084;
	fma.rn.f32 	%f2213, %f1755, %f1765, %f2085;
	fma.rn.f32 	%f2214, %f1755, %f1766, %f2086;
	fma.rn.f32 	%f2215, %f1755, %f1767, %f2087;
	fma.rn.f32 	%f2216, %f1755, %f1768, %f2088;
	fma.rn.f32 	%f2217, %f1755, %f1769, %f2089;
	fma.rn.f32 	%f2218, %f1755, %f1770, %f2090;
	fma.rn.f32 	%f2219, %f1756, %f1763, %f2091;
	fma.rn.f32 	%f2220, %f1756, %f1764, %f2092;
	fma.rn.f32 	%f2221, %f1756, %f1765, %f2093;
	fma.rn.f32 	%f2222, %f1756, %f1766, %f2094;
	fma.rn.f32 	%f2223, %f1756, %f1767, %f2095;
	fma.rn.f32 	%f2224, %f1756, %f1768, %f2096;
	fma.rn.f32 	%f2225, %f1756, %f1769, %f2097;
	fma.rn.f32 	%f2226, %f1756, %f1770, %f2098;
	fma.rn.f32 	%f2227, %f1757, %f1763, %f2099;
	fma.rn.f32 	%f2228, %f1757, %f1764, %f2100;
	fma.rn.f32 	%f2229, %f1757, %f1765, %f2101;
	fma.rn.f32 	%f2230, %f1757, %f1766, %f2102;
	fma.rn.f32 	%f2231, %f1757, %f1767, %f2103;
	fma.rn.f32 	%f2232, %f1757, %f1768, %f2104;
	fma.rn.f32 	%f2233, %f1757, %f1769, %f2105;
	fma.rn.f32 	%f2234, %f1757, %f1770, %f2106;
	fma.rn.f32 	%f2235, %f1758, %f1763, %f2107;
	fma.rn.f32 	%f2236, %f1758, %f1764, %f2108;
	fma.rn.f32 	%f2237, %f1758, %f1765, %f2109;
	fma.rn.f32 	%f2238, %f1758, %f1766, %f2110;
	fma.rn.f32 	%f2239, %f1758, %f1767, %f2111;
	fma.rn.f32 	%f2240, %f1758, %f1768, %f2112;
	fma.rn.f32 	%f2241, %f1758, %f1769, %f2113;
	fma.rn.f32 	%f2242, %f1758, %f1770, %f2114;
	fma.rn.f32 	%f2243, %f1759, %f1763, %f2115;
	fma.rn.f32 	%f2244, %f1759, %f1764, %f2116;
	fma.rn.f32 	%f2245, %f1759, %f1765, %f2117;
	fma.rn.f32 	%f2246, %f1759, %f1766, %f2118;
	fma.rn.f32 	%f2247, %f1759, %f1767, %f2119;
	fma.rn.f32 	%f2248, %f1759, %f1768, %f2120;
	fma.rn.f32 	%f2249, %f1759, %f1769, %f2121;
	fma.rn.f32 	%f2250, %f1759, %f1770, %f2122;
	fma.rn.f32 	%f2251, %f1760, %f1763, %f2123;
	fma.rn.f32 	%f2252, %f1760, %f1764, %f2124;
	fma.rn.f32 	%f2253, %f1760, %f1765, %f2125;
	fma.rn.f32 	%f2254, %f1760, %f1766, %f2126;
	fma.rn.f32 	%f2255, %f1760, %f1767, %f2127;
	fma.rn.f32 	%f2256, %f1760, %f1768, %f2128;
	fma.rn.f32 	%f2257, %f1760, %f1769, %f2129;
	fma.rn.f32 	%f2258, %f1760, %f1770, %f2130;
	fma.rn.f32 	%f2259, %f1761, %f1763, %f2131;
	fma.rn.f32 	%f2260, %f1761, %f1764, %f2132;
	fma.rn.f32 	%f2261, %f1761, %f1765, %f2133;
	fma.rn.f32 	%f2262, %f1761, %f1766, %f2134;
	fma.rn.f32 	%f2263, %f1761, %f1767, %f2135;
	fma.rn.f32 	%f2264, %f1761, %f1768, %f2136;
	fma.rn.f32 	%f2265, %f1761, %f1769, %f2137;
	fma.rn.f32 	%f2266, %f1761, %f1770, %f2138;
	fma.rn.f32 	%f2267, %f1762, %f1763, %f2139;
	fma.rn.f32 	%f2268, %f1762, %f1764, %f2140;
	fma.rn.f32 	%f2269, %f1762, %f1765, %f2141;
	fma.rn.f32 	%f2270, %f1762, %f1766, %f2142;
	fma.rn.f32 	%f2271, %f1762, %f1767, %f2143;
	fma.rn.f32 	%f2272, %f1762, %f1768, %f2144;
	fma.rn.f32 	%f2273, %f1762, %f1769, %f2145;
	fma.rn.f32 	%f2274, %f1762, %f1770, %f2146;
	add.s32 	%r222, %r556, 2112;
	// begin inline asm
	ld.shared.v4.f32 {%f1795, %f1796, %f1797, %f1798}, [%r222];

	// end inline asm
	add.s32 	%r223, %r556, 2176;
	// begin inline asm
	ld.shared.v4.f32 {%f1799, %f1800, %f1801, %f1802}, [%r223];

	// end inline asm
	add.s32 	%r224, %r556, 2240;
	// begin inline asm
	ld.shared.v4.f32 {%f1803, %f1804, %f1805, %f1806}, [%r224];

	// end inline asm
	add.s32 	%r225, %r556, 2304;
	// begin inline asm
	ld.shared.v4.f32 {%f1807, %f1808, %f1809, %f1810}, [%r225];

	// end inline asm
	add.s32 	%r226, %r555, 4096;
	// begin inline asm
	ld.shared.v4.f32 {%f1811, %f1812, %f1813, %f1814}, [%r226];

	// end inline asm
	add.s32 	%r227, %r555, 4224;
	// begin inline asm
	ld.shared.v4.f32 {%f1815, %f1816, %f1817, %f1818}, [%r227];

	// end inline asm
	fma.rn.f32 	%f2275, %f1771, %f1787, %f2147;
	fma.rn.f32 	%f2276, %f1771, %f1788, %f2148;
	fma.rn.f32 	%f2277, %f1771, %f1789, %f2149;
	fma.rn.f32 	%f2278, %f1771, %f1790, %f2150;
	fma.rn.f32 	%f2279, %f1771, %f1791, %f2151;
	fma.rn.f32 	%f2280, %f1771, %f1792, %f2152;
	fma.rn.f32 	%f2281, %f1771, %f1793, %f2153;
	fma.rn.f32 	%f2282, %f1771, %f1794, %f2154;
	fma.rn.f32 	%f2283, %f1772, %f1787, %f2155;
	fma.rn.f32 	%f2284, %f1772, %f1788, %f2156;
	fma.rn.f32 	%f2285, %f1772, %f1789, %f2157;
	fma.rn.f32 	%f2286, %f1772, %f1790, %f2158;
	fma.rn.f32 	%f2287, %f1772, %f1791, %f2159;
	fma.rn.f32 	%f2288, %f1772, %f1792, %f2160;
	fma.rn.f32 	%f2289, %f1772, %f1793, %f2161;
	fma.rn.f32 	%f2290, %f1772, %f1794, %f2162;
	fma.rn.f32 	%f2291, %f1773, %f1787, %f2163;
	fma.rn.f32 	%f2292, %f1773, %f1788, %f2164;
	fma.rn.f32 	%f2293, %f1773, %f1789, %f2165;
	fma.rn.f32 	%f2294, %f1773, %f1790, %f2166;
	fma.rn.f32 	%f2295, %f1773, %f1791, %f2167;
	fma.rn.f32 	%f2296, %f1773, %f1792, %f2168;
	fma.rn.f32 	%f2297, %f1773, %f1793, %f2169;
	fma.rn.f32 	%f2298, %f1773, %f1794, %f2170;
	fma.rn.f32 	%f2299, %f1774, %f1787, %f2171;
	fma.rn.f32 	%f2300, %f1774, %f1788, %f2172;
	fma.rn.f32 	%f2301, %f1774, %f1789, %f2173;
	fma.rn.f32 	%f2302, %f1774, %f1790, %f2174;
	fma.rn.f32 	%f2303, %f1774, %f1791, %f2175;
	fma.rn.f32 	%f2304, %f1774, %f1792, %f2176;
	fma.rn.f32 	%f2305, %f1774, %f1793, %f2177;
	fma.rn.f32 	%f2306, %f1774, %f1794, %f2178;
	fma.rn.f32 	%f2307, %f1775, %f1787, %f2179;
	fma.rn.f32 	%f2308, %f1775, %f1788, %f2180;
	fma.rn.f32 	%f2309, %f1775, %f1789, %f2181;
	fma.rn.f32 	%f2310, %f1775, %f1790, %f2182;
	fma.rn.f32 	%f2311, %f1775, %f1791, %f2183;
	fma.rn.f32 	%f2312, %f1775, %f1792, %f2184;
	fma.rn.f32 	%f2313, %f1775, %f1793, %f2185;
	fma.rn.f32 	%f2314, %f1775, %f1794, %f2186;
	fma.rn.f32 	%f2315, %f1776, %f1787, %f2187;
	fma.rn.f32 	%f2316, %f1776, %f1788, %f2188;
	fma.rn.f32 	%f2317, %f1776, %f1789, %f2189;
	fma.rn.f32 	%f2318, %f1776, %f1790, %f2190;
	fma.rn.f32 	%f2319, %f1776, %f1791, %f2191;
	fma.rn.f32 	%f2320, %f1776, %f1792, %f2192;
	fma.rn.f32 	%f2321, %f1776, %f1793, %f2193;
	fma.rn.f32 	%f2322, %f1776, %f1794, %f2194;
	fma.rn.f32 	%f2323, %f1777, %f1787, %f2195;
	fma.rn.f32 	%f2324, %f1777, %f1788, %f2196;
	fma.rn.f32 	%f2325, %f1777, %f1789, %f2197;
	fma.rn.f32 	%f2326, %f1777, %f1790, %f2198;
	fma.rn.f32 	%f2327, %f1777, %f1791, %f2199;
	fma.rn.f32 	%f2328, %f1777, %f1792, %f2200;
	fma.rn.f32 	%f2329, %f1777, %f1793, %f2201;
	fma.rn.f32 	%f2330, %f1777, %f1794, %f2202;
	fma.rn.f32 	%f2331, %f1778, %f1787, %f2203;
	fma.rn.f32 	%f2332, %f1778, %f1788, %f2204;
	fma.rn.f32 	%f2333, %f1778, %f1789, %f2205;
	fma.rn.f32 	%f2334, %f1778, %f1790, %f2206;
	fma.rn.f32 	%f2335, %f1778, %f1791, %f2207;
	fma.rn.f32 	%f2336, %f1778, %f1792, %f2208;
	fma.rn.f32 	%f2337, %f1778, %f1793, %f2209;
	fma.rn.f32 	%f2338, %f1778, %f1794, %f2210;
	fma.rn.f32 	%f2339, %f1779, %f1787, %f2211;
	fma.rn.f32 	%f2340, %f1779, %f1788, %f2212;
	fma.rn.f32 	%f2341, %f1779, %f1789, %f2213;
	fma.rn.f32 	%f2342, %f1779, %f1790, %f2214;
	fma.rn.f32 	%f2343, %f1779, %f1791, %f2215;
	fma.rn.f32 	%f2344, %f1779, %f1792, %f2216;
	fma.rn.f32 	%f2345, %f1779, %f1793, %f2217;
	fma.rn.f32 	%f2346, %f1779, %f1794, %f2218;
	fma.rn.f32 	%f2347, %f1780, %f1787, %f2219;
	fma.rn.f32 	%f2348, %f1780, %f1788, %f2220;
	fma.rn.f32 	%f2349, %f1780, %f1789, %f2221;
	fma.rn.f32 	%f2350, %f1780, %f1790, %f2222;
	fma.rn.f32 	%f2351, %f1780, %f1791, %f2223;
	fma.rn.f32 	%f2352, %f1780, %f1792, %f2224;
	fma.rn.f32 	%f2353, %f1780, %f1793, %f2225;
	fma.rn.f32 	%f2354, %f1780, %f1794, %f2226;
	fma.rn.f32 	%f2355, %f1781, %f1787, %f2227;
	fma.rn.f32 	%f2356, %f1781, %f1788, %f2228;
	fma.rn.f32 	%f2357, %f1781, %f1789, %f2229;
	fma.rn.f32 	%f2358, %f1781, %f1790, %f2230;
	fma.rn.f32 	%f2359, %f1781, %f1791, %f2231;
	fma.rn.f32 	%f2360, %f1781, %f1792, %f2232;
	fma.rn.f32 	%f2361, %f1781, %f1793, %f2233;
	fma.rn.f32 	%f2362, %f1781, %f1794, %f2234;
	fma.rn.f32 	%f2363, %f1782, %f1787, %f2235;
	fma.rn.f32 	%f2364, %f1782, %f1788, %f2236;
	fma.rn.f32 	%f2365, %f1782, %f1789, %f2237;
	fma.rn.f32 	%f2366, %f1782, %f1790, %f2238;
	fma.rn.f32 	%f2367, %f1782, %f1791, %f2239;
	fma.rn.f32 	%f2368, %f1782, %f1792, %f2240;
	fma.rn.f32 	%f2369, %f1782, %f1793, %f2241;
	fma.rn.f32 	%f2370, %f1782, %f1794, %f2242;
	fma.rn.f32 	%f2371, %f1783, %f1787, %f2243;
	fma.rn.f32 	%f2372, %f1783, %f1788, %f2244;
	fma.rn.f32 	%f2373, %f1783, %f1789, %f2245;
	fma.rn.f32 	%f2374, %f1783, %f1790, %f2246;
	fma.rn.f32 	%f2375, %f1783, %f1791, %f2247;
	fma.rn.f32 	%f2376, %f1783, %f1792, %f2248;
	fma.rn.f32 	%f2377, %f1783, %f1793, %f2249;
	fma.rn.f32 	%f2378, %f1783, %f1794, %f2250;
	fma.rn.f32 	%f2379, %f1784, %f1787, %f2251;
	fma.rn.f32 	%f2380, %f1784, %f1788, %f2252;
	fma.rn.f32 	%f2381, %f1784, %f1789, %f2253;
	fma.rn.f32 	%f2382, %f1784, %f1790, %f2254;
	fma.rn.f32 	%f2383, %f1784, %f1791, %f2255;
	fma.rn.f32 	%f2384, %f1784, %f1792, %f2256;
	fma.rn.f32 	%f2385, %f1784, %f1793, %f2257;
	fma.rn.f32 	%f2386, %f1784, %f1794, %f2258;
	fma.rn.f32 	%f2387, %f1785, %f1787, %f2259;
	fma.rn.f32 	%f2388, %f1785, %f1788, %f2260;
	fma.rn.f32 	%f2389, %f1785, %f1789, %f2261;
	fma.rn.f32 	%f2390, %f1785, %f1790, %f2262;
	fma.rn.f32 	%f2391, %f1785, %f1791, %f2263;
	fma.rn.f32 	%f2392, %f1785, %f1792, %f2264;
	fma.rn.f32 	%f2393, %f1785, %f1793, %f2265;
	fma.rn.f32 	%f2394, %f1785, %f1794, %f2266;
	fma.rn.f32 	%f2395, %f1786, %f1787, %f2267;
	fma.rn.f32 	%f2396, %f1786, %f1788, %f2268;
	fma.rn.f32 	%f2397, %f1786, %f1789, %f2269;
	fma.rn.f32 	%f2398, %f1786, %f1790, %f2270;
	fma.rn.f32 	%f2399, %f1786, %f1791, %f2271;
	fma.rn.f32 	%f2400, %f1786, %f1792, %f2272;
	fma.rn.f32 	%f2401, %f1786, %f1793, %f2273;
	fma.rn.f32 	%f2402, %f1786, %f1794, %f2274;
	add.s32 	%r228, %r556, 2640;
	// begin inline asm
	ld.shared.v4.f32 {%f1819, %f1820, %f1821, %f1822}, [%r228];

	// end inline asm
	add.s32 	%r229, %r556, 2704;
	// begin inline asm
	ld.shared.v4.f32 {%f1823, %f1824, %f1825, %f1826}, [%r229];

	// end inline asm
	add.s32 	%r230, %r556, 2768;
	// begin inline asm
	ld.shared.v4.f32 {%f1827, %f1828, %f1829, %f1830}, [%r230];

	// end inline asm
	add.s32 	%r231, %r556, 2832;
	// begin inline asm
	ld.shared.v4.f32 {%f1831, %f1832, %f1833, %f1834}, [%r231];

	// end inline asm
	add.s32 	%r232, %r555, 5120;
	// begin inline asm
	ld.shared.v4.f32 {%f1835, %f1836, %f1837, %f1838}, [%r232];

	// end inline asm
	add.s32 	%r233, %r555, 5248;
	// begin inline asm
	ld.shared.v4.f32 {%f1839, %f1840, %f1841, %f1842}, [%r233];

	// end inline asm
	fma.rn.f32 	%f2403, %f1795, %f1811, %f2275;
	fma.rn.f32 	%f2404, %f1795, %f1812, %f2276;
	fma.rn.f32 	%f2405, %f1795, %f1813, %f2277;
	fma.rn.f32 	%f2406, %f1795, %f1814, %f2278;
	fma.rn.f32 	%f2407, %f1795, %f1815, %f2279;
	fma.rn.f32 	%f2408, %f1795, %f1816, %f2280;
	fma.rn.f32 	%f2409, %f1795, %f1817, %f2281;
	fma.rn.f32 	%f2410, %f1795, %f1818, %f2282;
	fma.rn.f32 	%f2411, %f1796, %f1811, %f2283;
	fma.rn.f32 	%f2412, %f1796, %f1812, %f2284;
	fma.rn.f32 	%f2413, %f1796, %f1813, %f2285;
	fma.rn.f32 	%f2414, %f1796, %f1814, %f2286;
	fma.rn.f32 	%f2415, %f1796, %f1815, %f2287;
	fma.rn.f32 	%f2416, %f1796, %f1816, %f2288;
	fma.rn.f32 	%f2417, %f1796, %f1817, %f2289;
	fma.rn.f32 	%f2418, %f1796, %f1818, %f2290;
	fma.rn.f32 	%f2419, %f1797, %f1811, %f2291;
	fma.rn.f32 	%f2420, %f1797, %f1812, %f2292;
	fma.rn.f32 	%f2421, %f1797, %f1813, %f2293;
	fma.rn.f32 	%f2422, %f1797, %f1814, %f2294;
	fma.rn.f32 	%f2423, %f1797, %f1815, %f2295;
	fma.rn.f32 	%f2424, %f1797, %f1816, %f2296;
	fma.rn.f32 	%f2425, %f1797, %f1817, %f2297;
	fma.rn.f32 	%f2426, %f1797, %f1818, %f2298;
	fma.rn.f32 	%f2427, %f1798, %f1811, %f2299;
	fma.rn.f32 	%f2428, %f1798, %f1812, %f2300;
	fma.rn.f32 	%f2429, %f1798, %f1813, %f2301;
	fma.rn.f32 	%f2430, %f1798, %f1814, %f2302;
	fma.rn.f32 	%f2431, %f1798, %f1815, %f2303;
	fma.rn.f32 	%f2432, %f1798, %f1816, %f2304;
	fma.rn.f32 	%f2433, %f1798, %f1817, %f2305;
	fma.rn.f32 	%f2434, %f1798, %f1818, %f2306;
	fma.rn.f32 	%f2435, %f1799, %f1811, %f2307;
	fma.rn.f32 	%f2436, %f1799, %f1812, %f2308;
	fma.rn.f32 	%f2437, %f1799, %f1813, %f2309;
	fma.rn.f32 	%f2438, %f1799, %f1814, %f2310;
	fma.rn.f32 	%f2439, %f1799, %f1815, %f2311;
	fma.rn.f32 	%f2440, %f1799, %f1816, %f2312;
	fma.rn.f32 	%f2441, %f1799, %f1817, %f2313;
	fma.rn.f32 	%f2442, %f1799, %f1818, %f2314;
	fma.rn.f32 	%f2443, %f1800, %f1811, %f2315;
	fma.rn.f32 	%f2444, %f1800, %f1812, %f2316;
	fma.rn.f32 	%f2445, %f1800, %f1813, %f2317;
	fma.rn.f32 	%f2446, %f1800, %f1814, %f2318;
	fma.rn.f32 	%f2447, %f1800, %f1815, %f2319;
	fma.rn.f32 	%f2448, %f1800, %f1816, %f2320;
	fma.rn.f32 	%f2449, %f1800, %f1817, %f2321;
	fma.rn.f32 	%f2450, %f1800, %f1818, %f2322;
	fma.rn.f32 	%f2451, %f1801, %f1811, %f2323;
	fma.rn.f32 	%f2452, %f1801, %f1812, %f2324;
	fma.rn.f32 	%f2453, %f1801, %f1813, %f2325;
	fma.rn.f32 	%f2454, %f1801, %f1814, %f2326;
	fma.rn.f32 	%f2455, %f1801, %f1815, %f2327;
	fma.rn.f32 	%f2456, %f1801, %f1816, %f2328;
	fma.rn.f32 	%f2457, %f1801, %f1817, %f2329;
	fma.rn.f32 	%f2458, %f1801, %f1818, %f2330;
	fma.rn.f32 	%f2459, %f1802, %f1811, %f2331;
	fma.rn.f32 	%f2460, %f1802, %f1812, %f2332;
	fma.rn.f32 	%f2461, %f1802, %f1813, %f2333;
	fma.rn.f32 	%f2462, %f1802, %f1814, %f2334;
	fma.rn.f32 	%f2463, %f1802, %f1815, %f2335;
	fma.rn.f32 	%f2464, %f1802, %f1816, %f2336;
	fma.rn.f32 	%f2465, %f1802, %f1817, %f2337;
	fma.rn.f32 	%f2466, %f1802, %f1818, %f2338;
	fma.rn.f32 	%f2467, %f1803, %f1811, %f2339;
	fma.rn.f32 	%f2468, %f1803, %f1812, %f2340;
	fma.rn.f32 	%f2469, %f1803, %f1813, %f2341;
	fma.rn.f32 	%f2470, %f1803, %f1814, %f2342;
	fma.rn.f32 	%f2471, %f1803, %f1815, %f2343;
	fma.rn.f32 	%f2472, %f1803, %f1816, %f2344;
	fma.rn.f32 	%f2473, %f1803, %f1817, %f2345;
	fma.rn.f32 	%f2474, %f1803, %f1818, %f2346;
	fma.rn.f32 	%f2475, %f1804, %f1811, %f2347;
	fma.rn.f32 	%f2476, %f1804, %f1812, %f2348;
	fma.rn.f32 	%f2477, %f1804, %f1813, %f2349;
	fma.rn.f32 	%f2478, %f1804, %f1814, %f2350;
	fma.rn.f32 	%f2479, %f1804, %f1815, %f2351;
	fma.rn.f32 	%f2480, %f1804, %f1816, %f2352;
	fma.rn.f32 	%f2481, %f1804, %f1817, %f2353;
	fma.rn.f32 	%f2482, %f1804, %f1818, %f2354;
	fma.rn.f32 	%f2483, %f1805, %f1811, %f2355;
	fma.rn.f32 	%f2484, %f1805, %f1812, %f2356;
	fma.rn.f32 	%f2485, %f1805, %f1813, %f2357;
	fma.rn.f32 	%f2486, %f1805, %f1814, %f2358;
	fma.rn.f32 	%f2487, %f1805, %f1815, %f2359;
	fma.rn.f32 	%f2488, %f1805, %f1816, %f2360;
	fma.rn.f32 	%f2489, %f1805, %f1817, %f2361;
	fma.rn.f32 	%f2490, %f1805, %f1818, %f2362;
	fma.rn.f32 	%f2491, %f1806, %f1811, %f2363;
	fma.rn.f32 	%f2492, %f1806, %f1812, %f2364;
	fma.rn.f32 	%f2493, %f1806, %f1813, %f2365;
	fma.rn.f32 	%f2494, %f1806, %f1814, %f2366;
	fma.rn.f32 	%f2495, %f1806, %f1815, %f2367;
	fma.rn.f32 	%f2496, %f1806, %f1816, %f2368;
	fma.rn.f32 	%f2497, %f1806, %f1817, %f2369;
	fma.rn.f32 	%f2498, %f1806, %f1818, %f2370;
	fma.rn.f32 	%f2499, %f1807, %f1811, %f2371;
	fma.rn.f32 	%f2500, %f1807, %f1812, %f2372;
	fma.rn.f32 	%f2501, %f1807, %f1813, %f2373;
	fma.rn.f32 	%f2502, %f1807, %f1814, %f2374;
	fma.rn.f32 	%f2503, %f1807, %f1815, %f2375;
	fma.rn.f32 	%f2504, %f1807, %f1816, %f2376;
	fma.rn.f32 	%f2505, %f1807, %f1817, %f2377;
	fma.rn.f32 	%f2506, %f1807, %f1818, %f2378;
	fma.rn.f32 	%f2507, %f1808, %f1811, %f2379;
	fma.rn.f32 	%f2508, %f1808, %f1812, %f2380;
	fma.rn.f32 	%f2509, %f1808, %f1813, %f2381;
	fma.rn.f32 	%f2510, %f1808, %f1814, %f2382;
	fma.rn.f32 	%f2511, %f1808, %f1815, %f2383;
	fma.rn.f32 	%f2512, %f1808, %f1816, %f2384;
	fma.rn.f32 	%f2513, %f1808, %f1817, %f2385;
	fma.rn.f32 	%f2514, %f1808, %f1818, %f2386;
	fma.rn.f32 	%f2515, %f1809, %f1811, %f2387;
	fma.rn.f32 	%f2516, %f1809, %f1812, %f2388;
	fma.rn.f32 	%f2517, %f1809, %f1813, %f2389;
	fma.rn.f32 	%f2518, %f1809, %f1814, %f2390;
	fma.rn.f32 	%f2519, %f1809, %f1815, %f2391;
	fma.rn.f32 	%f2520, %f1809, %f1816, %f2392;
	fma.rn.f32 	%f2521, %f1809, %f1817, %f2393;
	fma.rn.f32 	%f2522, %f1809, %f1818, %f2394;
	fma.rn.f32 	%f2523, %f1810, %f1811, %f2395;
	fma.rn.f32 	%f2524, %f1810, %f1812, %f2396;
	fma.rn.f32 	%f2525, %f1810, %f1813, %f2397;
	fma.rn.f32 	%f2526, %f1810, %f1814, %f2398;
	fma.rn.f32 	%f2527, %f1810, %f1815, %f2399;
	fma.rn.f32 	%f2528, %f1810, %f1816, %f2400;
	fma.rn.f32 	%f2529, %f1810, %f1817, %f2401;
	fma.rn.f32 	%f2530, %f1810, %f1818, %f2402;
	add.s32 	%r234, %r556, 3168;
	// begin inline asm
	ld.shared.v4.f32 {%f1843, %f1844, %f1845, %f1846}, [%r234];

	// end inline asm
	add.s32 	%r235, %r556, 3232;
	// begin inline asm
	ld.shared.v4.f32 {%f1847, %f1848, %f1849, %f1850}, [%r235];

	// end inline asm
	add.s32 	%r236, %r556, 3296;
	// begin inline asm
	ld.shared.v4.f32 {%f1851, %f1852, %f1853, %f1854}, [%r236];

	// end inline asm
	add.s32 	%r237, %r556, 3360;
	// begin inline asm
	ld.shared.v4.f32 {%f1855, %f1856, %f1857, %f1858}, [%r237];

	// end inline asm
	add.s32 	%r238, %r555, 6144;
	// begin inline asm
	ld.shared.v4.f32 {%f1859, %f1860, %f1861, %f1862}, [%r238];

	// end inline asm
	add.s32 	%r239, %r555, 6272;
	// begin inline asm
	ld.shared.v4.f32 {%f1863, %f1864, %f1865, %f1866}, [%r239];

	// end inline asm
	fma.rn.f32 	%f2531, %f1819, %f1835, %f2403;
	fma.rn.f32 	%f2532, %f1819, %f1836, %f2404;
	fma.rn.f32 	%f2533, %f1819, %f1837, %f2405;
	fma.rn.f32 	%f2534, %f1819, %f1838, %f2406;
	fma.rn.f32 	%f2535, %f1819, %f1839, %f2407;
	fma.rn.f32 	%f2536, %f1819, %f1840, %f2408;
	fma.rn.f32 	%f2537, %f1819, %f1841, %f2409;
	fma.rn.f32 	%f2538, %f1819, %f1842, %f2410;
	fma.rn.f32 	%f2539, %f1820, %f1835, %f2411;
	fma.rn.f32 	%f2540, %f1820, %f1836, %f2412;
	fma.rn.f32 	%f2541, %f1820, %f1837, %f2413;
	fma.rn.f32 	%f2542, %f1820, %f1838, %f2414;
	fma.rn.f32 	%f2543, %f1820, %f1839, %f2415;
	fma.rn.f32 	%f2544, %f1820, %f1840, %f2416;
	fma.rn.f32 	%f2545, %f1820, %f1841, %f2417;
	fma.rn.f32 	%f2546, %f1820, %f1842, %f2418;
	fma.rn.f32 	%f2547, %f1821, %f1835, %f2419;
	fma.rn.f32 	%f2548, %f1821, %f1836, %f2420;
	fma.rn.f32 	%f2549, %f1821, %f1837, %f2421;
	fma.rn.f32 	%f2550, %f1821, %f1838, %f2422;
	fma.rn.f32 	%f2551, %f1821, %f1839, %f2423;
	fma.rn.f32 	%f2552, %f1821, %f1840, %f2424;
	fma.rn.f32 	%f2553, %f1821, %f1841, %f2425;
	fma.rn.f32 	%f2554, %f1821, %f1842, %f2426;
	fma.rn.f32 	%f2555, %f1822, %f1835, %f2427;
	fma.rn.f32 	%f2556, %f1822, %f1836, %f2428;
	fma.rn.f32 	%f2557, %f1822, %f1837, %f2429;
	fma.rn.f32 	%f2558, %f1822, %f1838, %f2430;
	fma.rn.f32 	%f2559, %f1822, %f1839, %f2431;
	fma.rn.f32 	%f2560, %f1822, %f1840, %f2432;
	fma.rn.f32 	%f2561, %f1822, %f1841, %f2433;
	fma.rn.f32 	%f2562, %f1822, %f1842, %f2434;
	fma.rn.f32 	%f2563, %f1823, %f1835, %f2435;
	fma.rn.f32 	%f2564, %f1823, %f1836, %f2436;
	fma.rn.f32 	%f2565, %f1823, %f1837, %f2437;
	fma.rn.f32 	%f2566, %f1823, %f1838, %f2438;
	fma.rn.f32 	%f2567, %f1823, %f1839, %f2439;
	fma.rn.f32 	%f2568, %f1823, %f1840, %f2440;
	fma.rn.f32 	%f2569, %f1823, %f1841, %f2441;
	fma.rn.f32 	%f2570, %f1823, %f1842, %f2442;
	fma.rn.f32 	%f2571, %f1824, %f1835, %f2443;
	fma.rn.f32 	%f2572, %f1824, %f1836, %f2444;
	fma.rn.f32 	%f2573, %f1824, %f1837, %f2445;
	fma.rn.f32 	%f2574, %f1824, %f1838, %f2446;
	fma.rn.f32 	%f2575, %f1824, %f1839, %f2447;
	fma.rn.f32 	%f2576, %f1824, %f1840, %f2448;
	fma.rn.f32 	%f2577, %f1824, %f1841, %f2449;
	fma.rn.f32 	%f2578, %f1824, %f1842, %f2450;
	fma.rn.f32 	%f2579, %f1825, %f1835, %f2451;
	fma.rn.f32 	%f2580, %f1825, %f1836, %f2452;
	fma.rn.f32 	%f2581, %f1825, %f1837, %f2453;
	fma.rn.f32 	%f2582, %f1825, %f1838, %f2454;
	fma.rn.f32 	%f2583, %f1825, %f1839, %f2455;
	fma.rn.f32 	%f2584, %f1825, %f1840, %f2456;
	fma.rn.f32 	%f2585, %f1825, %f1841, %f2457;
	fma.rn.f32 	%f2586, %f1825, %f1842, %f2458;
	fma.rn.f32 	%f2587, %f1826, %f1835, %f2459;
	fma.rn.f32 	%f2588, %f1826, %f1836, %f2460;
	fma.rn.f32 	%f2589, %f1826, %f1837, %f2461;
	fma.rn.f32 	%f2590, %f1826, %f1838, %f2462;
	fma.rn.f32 	%f2591, %f1826, %f1839, %f2463;
	fma.rn.f32 	%f2592, %f1826, %f1840, %f2464;
	fma.rn.f32 	%f2593, %f1826, %f1841, %f2465;
	fma.rn.f32 	%f2594, %f1826, %f1842, %f2466;
	fma.rn.f32 	%f2595, %f1827, %f1835, %f2467;
	fma.rn.f32 	%f2596, %f1827, %f1836, %f2468;
	fma.rn.f32 	%f2597, %f1827, %f1837, %f2469;
	fma.rn.f32 	%f2598, %f1827, %f1838, %f2470;
	fma.rn.f32 	%f2599, %f1827, %f1839, %f2471;
	fma.rn.f32 	%f2600, %f1827, %f1840, %f2472;
	fma.rn.f32 	%f2601, %f1827, %f1841, %f2473;
	fma.rn.f32 	%f2602, %f1827, %f1842, %f2474;
	fma.rn.f32 	%f2603, %f1828, %f1835, %f2475;
	fma.rn.f32 	%f2604, %f1828, %f1836, %f2476;
	fma.rn.f32 	%f2605, %f1828, %f1837, %f2477;
	fma.rn.f32 	%f2606, %f1828, %f1838, %f2478;
	fma.rn.f32 	%f2607, %f1828, %f1839, %f2479;
	fma.rn.f32 	%f2608, %f1828, %f1840, %f2480;
	fma.rn.f32 	%f2609, %f1828, %f1841, %f2481;
	fma.rn.f32 	%f2610, %f1828, %f1842, %f2482;
	fma.rn.f32 	%f2611, %f1829, %f1835, %f2483;
	fma.rn.f32 	%f2612, %f1829, %f1836, %f2484;
	fma.rn.f32 	%f2613, %f1829, %f1837, %f2485;
	fma.rn.f32 	%f2614, %f1829, %f1838, %f2486;
	fma.rn.f32 	%f2615, %f1829, %f1839, %f2487;
	fma.rn.f32 	%f2616, %f1829, %f1840, %f2488;
	fma.rn.f32 	%f2617, %f1829, %f1841, %f2489;
	fma.rn.f32 	%f2618, %f1829, %f1842, %f2490;
	fma.rn.f32 	%f2619, %f1830, %f1835, %f2491;
	fma.rn.f32 	%f2620, %f1830, %f1836, %f2492;
	fma.rn.f32 	%f2621, %f1830, %f1837, %f2493;
	fma.rn.f32 	%f2622, %f1830, %f1838, %f2494;
	fma.rn.f32 	%f2623, %f1830, %f1839, %f2495;
	fma.rn.f32 	%f2624, %f1830, %f1840, %f2496;
	fma.rn.f32 	%f2625, %f1830, %f1841, %f2497;
	fma.rn.f32 	%f2626, %f1830, %f1842, %f2498;
	fma.rn.f32 	%f2627, %f1831, %f1835, %f2499;
	fma.rn.f32 	%f2628, %f1831, %f1836, %f2500;
	fma.rn.f32 	%f2629, %f1831, %f1837, %f2501;
	fma.rn.f32 	%f2630, %f1831, %f1838, %f2502;
	fma.rn.f32 	%f2631, %f1831, %f1839, %f2503;
	fma.rn.f32 	%f2632, %f1831, %f1840, %f2504;
	fma.rn.f32 	%f2633, %f1831, %f1841, %f2505;
	fma.rn.f32 	%f2634, %f1831, %f1842, %f2506;
	fma.rn.f32 	%f2635, %f1832, %f1835, %f2507;
	fma.rn.f32 	%f2636, %f1832, %f1836, %f2508;
	fma.rn.f32 	%f2637, %f1832, %f1837, %f2509;
	fma.rn.f32 	%f2638, %f1832, %f1838, %f2510;
	fma.rn.f32 	%f2639, %f1832, %f1839, %f2511;
	fma.rn.f32 	%f2640, %f1832, %f1840, %f2512;
	fma.rn.f32 	%f2641, %f1832, %f1841, %f2513;
	fma.rn.f32 	%f2642, %f1832, %f1842, %f2514;
	fma.rn.f32 	%f2643, %f1833, %f1835, %f2515;
	fma.rn.f32 	%f2644, %f1833, %f1836, %f2516;
	fma.rn.f32 	%f2645, %f1833, %f1837, %f2517;
	fma.rn.f32 	%f2646, %f1833, %f1838, %f2518;
	fma.rn.f32 	%f2647, %f1833, %f1839, %f2519;
	fma.rn.f32 	%f2648, %f1833, %f1840, %f2520;
	fma.rn.f32 	%f2649, %f1833, %f1841, %f2521;
	fma.rn.f32 	%f2650, %f1833, %f1842, %f2522;
	fma.rn.f32 	%f2651, %f1834, %f1835, %f2523;
	fma.rn.f32 	%f2652, %f1834, %f1836, %f2524;
	fma.rn.f32 	%f2653, %f1834, %f1837, %f2525;
	fma.rn.f32 	%f2654, %f1834, %f1838, %f2526;
	fma.rn.f32 	%f2655, %f1834, %f1839, %f2527;
	fma.rn.f32 	%f2656, %f1834, %f1840, %f2528;
	fma.rn.f32 	%f2657, %f1834, %f1841, %f2529;
	fma.rn.f32 	%f2658, %f1834, %f1842, %f2530;
	add.s32 	%r240, %r556, 3696;
	// begin inline asm
	ld.shared.v4.f32 {%f1867, %f1868, %f1869, %f1870}, [%r240];

	// end inline asm
	add.s32 	%r241, %r556, 3760;
	// begin inline asm
	ld.shared.v4.f32 {%f1871, %f1872, %f1873, %f1874}, [%r241];

	// end inline asm
	add.s32 	%r242, %r556, 3824;
	// begin inline asm
	ld.shared.v4.f32 {%f1875, %f1876, %f1877, %f1878}, [%r242];

	// end inline asm
	add.s32 	%r243, %r556, 3888;
	// begin inline asm
	ld.shared.v4.f32 {%f1879, %f1880, %f1881, %f1882}, [%r243];

	// end inline asm
	add.s32 	%r244, %r555, 7168;
	// begin inline asm
	ld.shared.v4.f32 {%f1883, %f1884, %f1885, %f1886}, [%r244];

	// end inline asm
	add.s32 	%r245, %r555, 7296;
	// begin inline asm
	ld.shared.v4.f32 {%f1887, %f1888, %f1889, %f1890}, [%r245];

	// end inline asm
	fma.rn.f32 	%f2659, %f1843, %f1859, %f2531;
	fma.rn.f32 	%f2660, %f1843, %f1860, %f2532;
	fma.rn.f32 	%f2661, %f1843, %f1861, %f2533;
	fma.rn.f32 	%f2662, %f1843, %f1862, %f2534;
	fma.rn.f32 	%f2663, %f1843, %f1863, %f2535;
	fma.rn.f32 	%f2664, %f1843, %f1864, %f2536;
	fma.rn.f32 	%f2665, %f1843, %f1865, %f2537;
	fma.rn.f32 	%f2666, %f1843, %f1866, %f2538;
	fma.rn.f32 	%f2667, %f1844, %f1859, %f2539;
	fma.rn.f32 	%f2668, %f1844, %f1860, %f2540;
	fma.rn.f32 	%f2669, %f1844, %f1861, %f2541;
	fma.rn.f32 	%f2670, %f1844, %f1862, %f2542;
	fma.rn.f32 	%f2671, %f1844, %f1863, %f2543;
	fma.rn.f32 	%f2672, %f1844, %f1864, %f2544;
	fma.rn.f32 	%f2673, %f1844, %f1865, %f2545;
	fma.rn.f32 	%f2674, %f1844, %f1866, %f2546;
	fma.rn.f32 	%f2675, %f1845, %f1859, %f2547;
	fma.rn.f32 	%f2676, %f1845, %f1860, %f2548;
	fma.rn.f32 	%f2677, %f1845, %f1861, %f2549;
	fma.rn.f32 	%f2678, %f1845, %f1862, %f2550;
	fma.rn.f32 	%f2679, %f1845, %f1863, %f2551;
	fma.rn.f32 	%f2680, %f1845, %f1864, %f2552;
	fma.rn.f32 	%f2681, %f1845, %f1865, %f2553;
	fma.rn.f32 	%f2682, %f1845, %f1866, %f2554;
	fma.rn.f32 	%f2683, %f1846, %f1859, %f2555;
	fma.rn.f32 	%f2684, %f1846, %f1860, %f2556;
	fma.rn.f32 	%f2685, %f1846, %f1861, %f2557;
	fma.rn.f32 	%f2686, %f1846, %f1862, %f2558;
	fma.rn.f32 	%f2687, %f1846, %f1863, %f2559;
	fma.rn.f32 	%f2688, %f1846, %f1864, %f2560;
	fma.rn.f32 	%f2689, %f1846, %f1865, %f2561;
	fma.rn.f32 	%f2690, %f1846, %f1866, %f2562;
	fma.rn.f32 	%f2691, %f1847, %f1859, %f2563;
	fma.rn.f32 	%f2692, %f1847, %f1860, %f2564;
	fma.rn.f32 	%f2693, %f1847, %f1861, %f2565;
	fma.rn.f32 	%f2694, %f1847, %f1862, %f2566;
	fma.rn.f32 	%f2695, %f1847, %f1863, %f2567;
	fma.rn.f32 	%f2696, %f1847, %f1864, %f2568;
	fma.rn.f32 	%f2697, %f1847, %f1865, %f2569;
	fma.rn.f32 	%f2698, %f1847, %f1866, %f2570;
	fma.rn.f32 	%f2699, %f1848, %f1859, %f2571;
	fma.rn.f32 	%f2700, %f1848, %f1860, %f2572;
	fma.rn.f32 	%f2701, %f1848, %f1861, %f2573;
	fma.rn.f32 	%f2702, %f1848, %f1862, %f2574;
	fma.rn.f32 	%f2703, %f1848, %f1863, %f2575;
	fma.rn.f32 	%f2704, %f1848, %f1864, %f2576;
	fma.rn.f32 	%f2705, %f1848, %f1865, %f2577;
	fma.rn.f32 	%f2706, %f1848, %f1866, %f2578;
	fma.rn.f32 	%f2707, %f1849, %f1859, %f2579;
	fma.rn.f32 	%f2708, %f1849, %f1860, %f2580;
	fma.rn.f32 	%f2709, %f1849, %f1861, %f2581;
	fma.rn.f32 	%f2710, %f1849, %f1862, %f2582;
	fma.rn.f32 	%f2711, %f1849, %f1863, %f2583;
	fma.rn.f32 	%f2712, %f1849, %f1864, %f2584;
	fma.rn.f32 	%f2713, %f1849, %f1865, %f2585;
	fma.rn.f32 	%f2714, %f1849, %f1866, %f2586;
	fma.rn.f32 	%f2715, %f1850, %f1859, %f2587;
	fma.rn.f32 	%f2716, %f1850, %f1860, %f2588;
	fma.rn.f32 	%f2717, %f1850, %f1861, %f2589;
	fma.rn.f32 	%f2718, %f1850, %f1862, %f2590;
	fma.rn.f32 	%f2719, %f1850, %f1863, %f2591;
	fma.rn.f32 	%f2720, %f1850, %f1864, %f2592;
	fma.rn.f32 	%f2721, %f1850, %f1865, %f2593;
	fma.rn.f32 	%f2722, %f1850, %f1866, %f2594;
	fma.rn.f32 	%f2723, %f1851, %f1859, %f2595;
	fma.rn.f32 	%f2724, %f1851, %f1860, %f2596;
	fma.rn.f32 	%f2725, %f1851, %f1861, %f2597;
	fma.rn.f32 	%f2726, %f1851, %f1862, %f2598;
	fma.rn.f32 	%f2727, %f1851, %f1863, %f2599;
	fma.rn.f32 	%f2728, %f1851, %f1864, %f2600;
	fma.rn.f32 	%f2729, %f1851, %f1865, %f2601;
	fma.rn.f32 	%f2730, %f1851, %f1866, %f2602;
	fma.rn.f32 	%f2731, %f1852, %f1859, %f2603;
	fma.rn.f32 	%f2732, %f1852, %f1860, %f2604;
	fma.rn.f32 	%f2733, %f1852, %f1861, %f2605;
	fma.rn.f32 	%f2734, %f1852, %f1862, %f2606;
	fma.rn.f32 	%f2735, %f1852, %f1863, %f2607;
	fma.rn.f32 	%f2736, %f1852, %f1864, %f2608;
	fma.rn.f32 	%f2737, %f1852, %f1865, %f2609;
	fma.rn.f32 	%f2738, %f1852, %f1866, %f2610;
	fma.rn.f32 	%f2739, %f1853, %f1859, %f2611;
	fma.rn.f32 	%f2740, %f1853, %f1860, %f2612;
	fma.rn.f32 	%f2741, %f1853, %f1861, %f2613;
	fma.rn.f32 	%f2742, %f1853, %f1862, %f2614;
	fma.rn.f32 	%f2743, %f1853, %f1863, %f2615;
	fma.rn.f32 	%f2744, %f1853, %f1864, %f2616;
	fma.rn.f32 	%f2745, %f1853, %f1865, %f2617;
	fma.rn.f32 	%f2746, %f1853, %f1866, %f2618;
	fma.rn.f32 	%f2747, %f1854, %f1859, %f2619;
	fma.rn.f32 	%f2748, %f1854, %f1860, %f2620;
	fma.rn.f32 	%f2749, %f1854, %f1861, %f2621;
	fma.rn.f32 	%f2750, %f1854, %f1862, %f2622;
	fma.rn.f32 	%f2751, %f1854, %f1863, %f2623;
	fma.rn.f32 	%f2752, %f1854, %f1864, %f2624;
	fma.rn.f32 	%f2753, %f1854, %f1865, %f2625;
	fma.rn.f32 	%f2754, %f1854, %f1866, %f2626;
	fma.rn.f32 	%f2755, %f1855, %f1859, %f2627;
	fma.rn.f32 	%f2756, %f1855, %f1860, %f2628;
	fma.rn.f32 	%f2757, %f1855, %f1861, %f2629;
	fma.rn.f32 	%f2758, %f1855, %f1862, %f2630;
	fma.rn.f32 	%f2759, %f1855, %f1863, %f2631;
	fma.rn.f32 	%f2760, %f1855, %f1864, %f2632;
	fma.rn.f32 	%f2761, %f1855, %f1865, %f2633;
	fma.rn.f32 	%f2762, %f1855, %f1866, %f2634;
	fma.rn.f32 	%f2763, %f1856, %f1859, %f2635;
	fma.rn.f32 	%f2764, %f1856, %f1860, %f2636;
	fma.rn.f32 	%f2765, %f1856, %f1861, %f2637;
	fma.rn.f32 	%f2766, %f1856, %f1862, %f2638;
	fma.rn.f32 	%f2767, %f1856, %f1863, %f2639;
	fma.rn.f32 	%f2768, %f1856, %f1864, %f2640;
	fma.rn.f32 	%f2769, %f1856, %f1865, %f2641;
	fma.rn.f32 	%f2770, %f1856, %f1866, %f2642;
	fma.rn.f32 	%f2771, %f1857, %f1859, %f2643;
	fma.rn.f32 	%f2772, %f1857, %f1860, %f2644;
	fma.rn.f32 	%f2773, %f1857, %f1861, %f2645;
	fma.rn.f32 	%f2774, %f1857, %f1862, %f2646;
	fma.rn.f32 	%f2775, %f1857, %f1863, %f2647;
	fma.rn.f32 	%f2776, %f1857, %f1864, %f2648;
	fma.rn.f32 	%f2777, %f1857, %f1865, %f2649;
	fma.rn.f32 	%f2778, %f1857, %f1866, %f2650;
	fma.rn.f32 	%f2779, %f1858, %f1859, %f2651;
	fma.rn.f32 	%f2780, %f1858, %f1860, %f2652;
	fma.rn.f32 	%f2781, %f1858, %f1861, %f2653;
	fma.rn.f32 	%f2782, %f1858, %f1862, %f2654;
	fma.rn.f32 	%f2783, %f1858, %f1863, %f2655;
	fma.rn.f32 	%f2784, %f1858, %f1864, %f2656;
	fma.rn.f32 	%f2785, %f1858, %f1865, %f2657;
	fma.rn.f32 	%f2786, %f1858, %f1866, %f2658;
	fma.rn.f32 	%f481, %f1867, %f1883, %f2659;
	fma.rn.f32 	%f482, %f1867, %f1884, %f2660;
	fma.rn.f32 	%f483, %f1867, %f1885, %f2661;
	fma.rn.f32 	%f484, %f1867, %f1886, %f2662;
	fma.rn.f32 	%f485, %f1867, %f1887, %f2663;
	fma.rn.f32 	%f486, %f1867, %f1888, %f2664;
	fma.rn.f32 	%f487, %f1867, %f1889, %f2665;
	fma.rn.f32 	%f488, %f1867, %f1890, %f2666;
	fma.rn.f32 	%f489, %f1868, %f1883, %f2667;
	fma.rn.f32 	%f490, %f1868, %f1884, %f2668;
	fma.rn.f32 	%f491, %f1868, %f1885, %f2669;
	fma.rn.f32 	%f492, %f1868, %f1886, %f2670;
	fma.rn.f32 	%f493, %f1868, %f1887, %f2671;
	fma.rn.f32 	%f494, %f1868, %f1888, %f2672;
	fma.rn.f32 	%f495, %f1868, %f1889, %f2673;
	fma.rn.f32 	%f496, %f1868, %f1890, %f2674;
	fma.rn.f32 	%f497, %f1869, %f1883, %f2675;
	fma.rn.f32 	%f498, %f1869, %f1884, %f2676;
	fma.rn.f32 	%f499, %f1869, %f1885, %f2677;
	fma.rn.f32 	%f500, %f1869, %f1886, %f2678;
	fma.rn.f32 	%f501, %f1869, %f1887, %f2679;
	fma.rn.f32 	%f502, %f1869, %f1888, %f2680;
	fma.rn.f32 	%f503, %f1869, %f1889, %f2681;
	fma.rn.f32 	%f504, %f1869, %f1890, %f2682;
	fma.rn.f32 	%f505, %f1870, %f1883, %f2683;
	fma.rn.f32 	%f506, %f1870, %f1884, %f2684;
	fma.rn.f32 	%f507, %f1870, %f1885, %f2685;
	fma.rn.f32 	%f508, %f1870, %f1886, %f2686;
	fma.rn.f32 	%f509, %f1870, %f1887, %f2687;
	fma.rn.f32 	%f510, %f1870, %f1888, %f2688;
	fma.rn.f32 	%f511, %f1870, %f1889, %f2689;
	fma.rn.f32 	%f512, %f1870, %f1890, %f2690;
	fma.rn.f32 	%f513, %f1871, %f1883, %f2691;
	fma.rn.f32 	%f514, %f1871, %f1884, %f2692;
	fma.rn.f32 	%f515, %f1871, %f1885, %f2693;
	fma.rn.f32 	%f516, %f1871, %f1886, %f2694;
	fma.rn.f32 	%f517, %f1871, %f1887, %f2695;
	fma.rn.f32 	%f518, %f1871, %f1888, %f2696;
	fma.rn.f32 	%f519, %f1871, %f1889, %f2697;
	fma.rn.f32 	%f520, %f1871, %f1890, %f2698;
	fma.rn.f32 	%f521, %f1872, %f1883, %f2699;
	fma.rn.f32 	%f522, %f1872, %f1884, %f2700;
	fma.rn.f32 	%f523, %f1872, %f1885, %f2701;
	fma.rn.f32 	%f524, %f1872, %f1886, %f2702;
	fma.rn.f32 	%f525, %f1872, %f1887, %f2703;
	fma.rn.f32 	%f526, %f1872, %f1888, %f2704;
	fma.rn.f32 	%f527, %f1872, %f1889, %f2705;
	fma.rn.f32 	%f528, %f1872, %f1890, %f2706;
	fma.rn.f32 	%f529, %f1873, %f1883, %f2707;
	fma.rn.f32 	%f530, %f1873, %f1884, %f2708;
	fma.rn.f32 	%f531, %f1873, %f1885, %f2709;
	fma.rn.f32 	%f532, %f1873, %f1886, %f2710;
	fma.rn.f32 	%f533, %f1873, %f1887, %f2711;
	fma.rn.f32 	%f534, %f1873, %f1888, %f2712;
	fma.rn.f32 	%f535, %f1873, %f1889, %f2713;
	fma.rn.f32 	%f536, %f1873, %f1890, %f2714;
	fma.rn.f32 	%f537, %f1874, %f1883, %f2715;
	fma.rn.f32 	%f538, %f1874, %f1884, %f2716;
	fma.rn.f32 	%f539, %f1874, %f1885, %f2717;
	fma.rn.f32 	%f540, %f1874, %f1886, %f2718;
	fma.rn.f32 	%f541, %f1874, %f1887, %f2719;
	fma.rn.f32 	%f542, %f1874, %f1888, %f2720;
	fma.rn.f32 	%f543, %f1874, %f1889, %f2721;
	fma.rn.f32 	%f544, %f1874, %f1890, %f2722;
	fma.rn.f32 	%f545, %f1875, %f1883, %f2723;
	fma.rn.f32 	%f546, %f1875, %f1884, %f2724;
	fma.rn.f32 	%f547, %f1875, %f1885, %f2725;
	fma.rn.f32 	%f548, %f1875, %f1886, %f2726;
	fma.rn.f32 	%f549, %f1875, %f1887, %f2727;
	fma.rn.f32 	%f550, %f1875, %f1888, %f2728;
	fma.rn.f32 	%f551, %f1875, %f1889, %f2729;
	fma.rn.f32 	%f552, %f1875, %f1890, %f2730;
	fma.rn.f32 	%f553, %f1876, %f1883, %f2731;
	fma.rn.f32 	%f554, %f1876, %f1884, %f2732;
	fma.rn.f32 	%f555, %f1876, %f1885, %f2733;
	fma.rn.f32 	%f556, %f1876, %f1886, %f2734;
	fma.rn.f32 	%f557, %f1876, %f1887, %f2735;
	fma.rn.f32 	%f558, %f1876, %f1888, %f2736;
	fma.rn.f32 	%f559, %f1876, %f1889, %f2737;
	fma.rn.f32 	%f560, %f1876, %f1890, %f2738;
	fma.rn.f32 	%f561, %f1877, %f1883, %f2739;
	fma.rn.f32 	%f562, %f1877, %f1884, %f2740;
	fma.rn.f32 	%f563, %f1877, %f1885, %f2741;
	fma.rn.f32 	%f564, %f1877, %f1886, %f2742;
	fma.rn.f32 	%f565, %f1877, %f1887, %f2743;
	fma.rn.f32 	%f566, %f1877, %f1888, %f2744;
	fma.rn.f32 	%f567, %f1877, %f1889, %f2745;
	fma.rn.f32 	%f568, %f1877, %f1890, %f2746;
	fma.rn.f32 	%f569, %f1878, %f1883, %f2747;
	fma.rn.f32 	%f570, %f1878, %f1884, %f2748;
	fma.rn.f32 	%f571, %f1878, %f1885, %f2749;
	fma.rn.f32 	%f572, %f1878, %f1886, %f2750;
	fma.rn.f32 	%f573, %f1878, %f1887, %f2751;
	fma.rn.f32 	%f574, %f1878, %f1888, %f2752;
	fma.rn.f32 	%f575, %f1878, %f1889, %f2753;
	fma.rn.f32 	%f576, %f1878, %f1890, %f2754;
	fma.rn.f32 	%f577, %f1879, %f1883, %f2755;
	fma.rn.f32 	%f578, %f1879, %f1884, %f2756;
	fma.rn.f32 	%f579, %f1879, %f1885, %f2757;
	fma.rn.f32 	%f580, %f1879, %f1886, %f2758;
	fma.rn.f32 	%f581, %f1879, %f1887, %f2759;
	fma.rn.f32 	%f582, %f1879, %f1888, %f2760;
	fma.rn.f32 	%f583, %f1879, %f1889, %f2761;
	fma.rn.f32 	%f584, %f1879, %f1890, %f2762;
	fma.rn.f32 	%f585, %f1880, %f1883, %f2763;
	fma.rn.f32 	%f586, %f1880, %f1884, %f2764;
	fma.rn.f32 	%f587, %f1880, %f1885, %f2765;
	fma.rn.f32 	%f588, %f1880, %f1886, %f2766;
	fma.rn.f32 	%f589, %f1880, %f1887, %f2767;
	fma.rn.f32 	%f590, %f1880, %f1888, %f2768;
	fma.rn.f32 	%f591, %f1880, %f1889, %f2769;
	fma.rn.f32 	%f592, %f1880, %f1890, %f2770;
	fma.rn.f32 	%f593, %f1881, %f1883, %f2771;
	fma.rn.f32 	%f594, %f1881, %f1884, %f2772;
	fma.rn.f32 	%f595, %f1881, %f1885, %f2773;
	fma.rn.f32 	%f596, %f1881, %f1886, %f2774;
	fma.rn.f32 	%f597, %f1881, %f1887, %f2775;
	fma.rn.f32 	%f598, %f1881, %f1888, %f2776;
	fma.rn.f32 	%f599, %f1881, %f1889, %f2777;
	fma.rn.f32 	%f600, %f1881, %f1890, %f2778;
	fma.rn.f32 	%f601, %f1882, %f1883, %f2779;
	fma.rn.f32 	%f602, %f1882, %f1884, %f2780;
	fma.rn.f32 	%f603, %f1882, %f1885, %f2781;
	fma.rn.f32 	%f604, %f1882, %f1886, %f2782;
	fma.rn.f32 	%f605, %f1882, %f1887, %f2783;
	fma.rn.f32 	%f606, %f1882, %f1888, %f2784;
	fma.rn.f32 	%f607, %f1882, %f1889, %f2785;
	fma.rn.f32 	%f608, %f1882, %f1890, %f2786;
	mov.u32 	%r247, %tid.x;
	shl.b32 	%r248, %r247, 7;
	and.b32  	%r249, %r248, 28672;
	cvt.u64.u32 	%rd74, %r249;
	mov.u32 	%r250, _ZZ29ampere_sgemm_128x256x8_kernelPKfS0_PfjjjjE4smem;
	cvt.u64.u32 	%rd75, %r250;
	cvta.shared.u64 	%rd76, %rd75;
	add.s64 	%rd77, %rd76, %rd74;
	shr.u32 	%r251, %r247, 3;
	and.b32  	%r252, %r251, 2;
	and.b32  	%r253, %r247, 1;
	or.b32  	%r254, %r252, %r253;
	shr.u32 	%r255, %r247, 1;
	and.b32  	%r256, %r255, 7;
	mad.lo.s32 	%r257, %r254, 36, %r256;
	mul.wide.u32 	%rd78, %r257, 16;
	add.s64 	%rd73, %rd77, %rd78;
	// begin inline asm
	{.reg .u64 u64addr;
 cvta.to.shared.u64 u64addr, %rd73;
 cvt.u32.u64 %r246, u64addr;}

	// end inline asm
	and.b32  	%r258, %r255, 64;
	mov.u32 	%r259, %ctaid.y;
	shl.b32 	%r260, %r259, 7;
	or.b32  	%r261, %r258, %r260;
	setp.ge.u32 	%p20, %r261, %r541;
	@%p20 bra 	$L__BB1_7;
	ld.param.u32 	%r545, [_Z29ampere_sgemm_128x256x8_kernelPKfS0_Pfjjjj_param_4];
	ld.param.u32 	%r542, [_Z29ampere_sgemm_128x256x8_kernelPKfS0_Pfjjjj_param_3];
	ld.param.u64 	%rd291, [_Z29ampere_sgemm_128x256x8_kernelPKfS0_Pfjjjj_param_2];
	mov.u32 	%r262, %tid.x;
	and.b32  	%r263, %r262, 31;
	mov.u32 	%r264, %ctaid.x;
	shl.b32 	%r265, %r264, 8;
	or.b32  	%r266, %r263, %r265;
	shl.b32 	%r267, %r262, 1;
	and.b32  	%r268, %r267, 192;
	or.b32  	%r269, %r266, %r268;
	cvt.u64.u32 	%rd79, %r269;
	shr.u32 	%r270, %r262, 1;
	and.b32  	%r271, %r270, 64;
	mov.u32 	%r272, %ctaid.y;
	shl.b32 	%r273, %r272, 7;
	or.b32  	%r274, %r271, %r273;
	mul.lo.s32 	%r275, %r545, %r274;
	cvt.u64.u32 	%rd80, %r275;
	add.s64 	%rd81, %rd80, %rd79;
	shl.b64 	%rd82, %rd81, 2;
	add.s64 	%rd9, %rd291, %rd82;
	add.s32 	%r276, %r274, 64;
	setp.le.u32 	%p21, %r276, %r542;
	@%p21 bra 	$L__BB1_6;
	ld.param.u32 	%r547, [_Z29ampere_sgemm_128x256x8_kernelPKfS0_Pfjjjj_param_4];
	ld.param.u32 	%r543, [_Z29ampere_sgemm_128x256x8_kernelPKfS0_Pfjjjj_param_3];
	shl.b32 	%r516, %r547, 4;
	mov.u32 	%r517, %tid.x;
	shl.b32 	%r518, %r517, 7;
	and.b32  	%r519, %r518, 28672;
	cvt.u64.u32 	%rd274, %r519;
	mov.u32 	%r520, _ZZ29ampere_sgemm_128x256x8_kernelPKfS0_PfjjjjE4smem;
	cvt.u64.u32 	%rd275, %r520;
	cvta.shared.u64 	%rd276, %rd275;
	add.s64 	%rd277, %rd276, %rd274;
	and.b32  	%r521, %r517, 31;
	shl.b32 	%r522, %r517, 2;
	cvt.u64.u32 	%rd278, %r522;
	and.b64  	%rd279, %rd278, 124;
	add.s64 	%rd280, %rd277, %rd279;
	mov.u32 	%r523, %ctaid.x;
	shl.b32 	%r524, %r523, 8;
	or.b32  	%r525, %r521, %r524;
	shl.b32 	%r526, %r517, 1;
	and.b32  	%r527, %r526, 192;
	or.b32  	%r528, %r525, %r527;
	shr.u32 	%r529, %r517, 1;
	and.b32  	%r530, %r529, 64;
	mov.u32 	%r531, %ctaid.y;
	shl.b32 	%r532, %r531, 7;
	or.b32  	%r533, %r530, %r532;
	{ // callseq 0, 0
	.param .align 16 .b8 param0[64];
	st.param.v4.f32 	[param0], {%f481, %f482, %f483, %f484};
	st.param.v4.f32 	[param0+16], {%f489, %f490, %f491, %f492};
	st.param.v4.f32 	[param0+32], {%f497, %f498, %f499, %f500};
	st.param.v4.f32 	[param0+48], {%f505, %f506, %f507, %f508};
	.param .b64 param1;
	st.param.b64 	[param1], %rd9;
	.param .b64 param2;
	st.param.b64 	[param2], %rd280;
	.param .b32 param3;
	st.param.b32 	[param3], %r246;
	.param .b32 param4;
	st.param.b32 	[param4], %r543;
	.param .b32 param5;
	st.param.b32 	[param5], %r547;
	.param .b32 param6;
	st.param.b32 	[param6], %r533;
	.param .b32 param7;
	st.param.b32 	[param7], %r528;
	call.uni 
	_Z9C_tile_wb7StgFragPfPKfjjjjj, 
	(
	param0, 
	param1, 
	param2, 
	param3, 
	param4, 
	param5, 
	param6, 
	param7
	);
	} // callseq 0
	add.s64 	%rd281, %rd9, 128;
	or.b32  	%r534, %r528, 32;
	{ // callseq 1, 0
	.param .align 16 .b8 param0[64];
	st.param.v4.f32 	[param0], {%f485, %f486, %f487, %f488};
	st.param.v4.f32 	[param0+16], {%f493, %f494, %f495, %f496};
	st.param.v4.f32 	[param0+32], {%f501, %f502, %f503, %f504};
	st.param.v4.f32 	[param0+48], {%f509, %f510, %f511, %f512};
	.param .b64 param1;
	st.param.b64 	[param1], %rd281;
	.param .b64 param2;
	st.param.b64 	[param2], %rd280;
	.param .b32 param3;
	st.param.b32 	[param3], %r246;
	.param .b32 param4;
	st.param.b32 	[param4], %r543;
	.param .b32 param5;
	st.param.b32 	[param5], %r547;
	.param .b32 param6;
	st.param.b32 	[param6], %r533;
	.param .b32 param7;
	st.param.b32 	[param7], %r534;
	call.uni 
	_Z9C_tile_wb7StgFragPfPKfjjjjj, 
	(
	param0, 
	param1, 
	param2, 
	param3, 
	param4, 
	param5, 
	param6, 
	param7
	);
	} // callseq 1
	or.b32  	%r535, %r533, 16;
	mul.wide.u32 	%rd282, %r516, 4;
	add.s64 	%rd283, %rd9, %rd282;
	{ // callseq 2, 0
	.param .align 16 .b8 param0[64];
	st.param.v4.f32 	[param0], {%f513, %f514, %f515, %f516};
	st.param.v4.f32 	[param0+16], {%f521, %f522, %f523, %f524};
	st.param.v4.f32 	[param0+32], {%f529, %f530, %f531, %f532};
	st.param.v4.f32 	[param0+48], {%f537, %f538, %f539, %f540};
	.param .b64 param1;
	st.param.b64 	[param1], %rd283;
	.param .b64 param2;
	st.param.b64 	[param2], %rd280;
	.param .b32 param3;
	st.param.b32 	[param3], %r246;
	.param .b32 param4;
	st.param.b32 	[param4], %r543;
	.param .b32 param5;
	st.param.b32 	[param5], %r547;
	.param .b32 param6;
	st.param.b32 	[param6], %r535;
	.param .b32 param7;
	st.param.b32 	[param7], %r528;
	call.uni 
	_Z9C_tile_wb7StgFragPfPKfjjjjj, 
	(
	param0, 
	param1, 
	param2, 
	param3, 
	param4, 
	param5, 
	param6, 
	param7
	);
	} // callseq 2
	add.s64 	%rd284, %rd283, 128;
	{ // callseq 3, 0
	.param .align 16 .b8 param0[64];
	st.param.v4.f32 	[param0], {%f517, %f518, %f519, %f520};
	st.param.v4.f32 	[param0+16], {%f525, %f526, %f527, %f528};
	st.param.v4.f32 	[param0+32], {%f533, %f534, %f535, %f536};
	st.param.v4.f32 	[param0+48], {%f541, %f542, %f543, %f544};
	.param .b64 param1;
	st.param.b64 	[param1], %rd284;
	.param .b64 param2;
	st.param.b64 	[param2], %rd280;
	.param .b32 param3;
	st.param.b32 	[param3], %r246;
	.param .b32 param4;
	st.param.b32 	[param4], %r543;
	.param .b32 param5;
	st.param.b32 	[param5], %r547;
	.param .b32 param6;
	st.param.b32 	[param6], %r535;
	.param .b32 param7;
	st.param.b32 	[param7], %r534;
	call.uni 
	_Z9C_tile_wb7StgFragPfPKfjjjjj, 
	(
	param0, 
	param1, 
	param2, 
	param3, 
	param4, 
	param5, 
	param6, 
	param7
	);
	} // callseq 3
	shl.b32 	%r536, %r547, 5;
	or.b32  	%r537, %r533, 32;
	mul.wide.u32 	%rd285, %r536, 4;
	add.s64 	%rd286, %rd9, %rd285;
	{ // callseq 4, 0
	.param .align 16 .b8 param0[64];
	st.param.v4.f32 	[param0], {%f545, %f546, %f547, %f548};
	st.param.v4.f32 	[param0+16], {%f553, %f554, %f555, %f556};
	st.param.v4.f32 	[param0+32], {%f561, %f562, %f563, %f564};
	st.param.v4.f32 	[param0+48], {%f569, %f570, %f571, %f572};
	.param .b64 param1;
	st.param.b64 	[param1], %rd286;
	.param .b64 param2;
	st.param.b64 	[param2], %rd280;
	.param .b32 param3;
	st.param.b32 	[param3], %r246;
	.param .b32 param4;
	st.param.b32 	[param4], %r543;
	.param .b32 param5;
	st.param.b32 	[param5], %r547;
	.param .b32 param6;
	st.param.b32 	[param6], %r537;
	.param .b32 param7;
	st.param.b32 	[param7], %r528;
	call.uni 
	_Z9C_tile_wb7StgFragPfPKfjjjjj, 
	(
	param0, 
	param1, 
	param2, 
	param3, 
	param4, 
	param5, 
	param6, 
	param7
	);
	} // callseq 4
	add.s64 	%rd287, %rd286, 128;
	{ // callseq 5, 0
	.param .align 16 .b8 param0[64];
	st.param.v4.f32 	[param0], {%f549, %f550, %f551, %f552};
	st.param.v4.f32 	[param0+16], {%f557, %f558, %f559, %f560};
	st.param.v4.f32 	[param0+32], {%f565, %f566, %f567, %f568};
	st.param.v4.f32 	[param0+48], {%f573, %f574, %f575, %f576};
	.param .b64 param1;
	st.param.b64 	[param1], %rd287;
	.param .b64 param2;
	st.param.b64 	[param2], %rd280;
	.param .b32 param3;
	st.param.b32 	[param3], %r246;
	.param .b32 param4;
	st.param.b32 	[param4], %r543;
	.param .b32 param5;
	st.param.b32 	[param5], %r547;
	.param .b32 param6;
	st.param.b32 	[param6], %r537;
	.param .b32 param7;
	st.param.b32 	[param7], %r534;
	call.uni 
	_Z9C_tile_wb7StgFragPfPKfjjjjj, 
	(
	param0, 
	param1, 
	param2, 
	param3, 
	param4, 
	param5, 
	param6, 
	param7
	);
	} // callseq 5
	mul.lo.s32 	%r538, %r547, 48;
	or.b32  	%r539, %r533, 48;
	mul.wide.u32 	%rd288, %r538, 4;
	add.s64 	%rd289, %rd9, %rd288;
	{ // callseq 6, 0
	.param .align 16 .b8 param0[64];
	st.param.v4.f32 	[param0], {%f577, %f578, %f579, %f580};
	st.param.v4.f32 	[param0+16], {%f585, %f586, %f587, %f588};
	st.param.v4.f32 	[param0+32], {%f593, %f594, %f595, %f596};
	st.param.v4.f32 	[param0+48], {%f601, %f602, %f603, %f604};
	.param .b64 param1;
	st.param.b64 	[param1], %rd289;
	.param .b64 param2;
	st.param.b64 	[param2], %rd280;
	.param .b32 param3;
	st.param.b32 	[param3], %r246;
	.param .b32 param4;
	st.param.b32 	[param4], %r543;
	.param .b32 param5;
	st.param.b32 	[param5], %r547;
	.param .b32 param6;
	st.param.b32 	[param6], %r539;
	.param .b32 param7;
	st.param.b32 	[param7], %r528;
	call.uni 
	_Z9C_tile_wb7StgFragPfPKfjjjjj, 
	(
	param0, 
	param1, 
	param2, 
	param3, 
	param4, 
	param5, 
	param6, 
	param7
	);
	} // callseq 6
	add.s64 	%rd290, %rd289, 128;
	{ // callseq 7, 0
	.param .align 16 .b8 param0[64];
	st.param.v4.f32 	[param0], {%f581, %f582, %f583, %f584};
	st.param.v4.f32 	[param0+16], {%f589, %f590, %f591, %f592};
	st.param.v4.f32 	[param0+32], {%f597, %f598, %f599, %f600};
	st.param.v4.f32 	[param0+48], {%f605, %f606, %f607, %f608};
	.param .b64 param1;
	st.param.b64 	[param1], %rd290;
	.param .b64 param2;
	st.param.b64 	[param2], %rd280;
	.param .b32 param3;
	st.param.b32 	[param3], %r246;
	.param .b32 param4;
	st.param.b32 	[param4], %r543;
	.param .b32 param5;
	st.param.b32 	[param5], %r547;
	.param .b32 param6;
	st.param.b32 	[param6], %r539;
	.param .b32 param7;
	st.param.b32 	[param7], %r534;
	call.uni 
	_Z9C_tile_wb7StgFragPfPKfjjjjj, 
	(
	param0, 
	param1, 
	param2, 
	param3, 
	param4, 
	param5, 
	param6, 
	param7
	);
	} // callseq 7
	bra.uni 	$L__BB1_7;
$L__BB1_6:
	ld.param.u32 	%r546, [_Z29ampere_sgemm_128x256x8_kernelPKfS0_Pfjjjj_param_4];
	mul.lo.s32 	%r437, %r546, 24;
	shl.b32 	%r438, %r546, 4;
	shl.b32 	%r439, %r546, 3;
	mov.u32 	%r440, %tid.x;
	and.b32  	%r441, %r440, 31;
	mov.u32 	%r442, %ctaid.x;
	shl.b32 	%r443, %r442, 8;
	or.b32  	%r444, %r441, %r443;
	shl.b32 	%r445, %r440, 1;
	and.b32  	%r446, %r445, 192;
	or.b32  	%r447, %r444, %r446;
	max.u32 	%r448, %r546, %r447;
	sub.s32 	%r449, %r448, %r447;
	bar.sync 	0;
	// begin inline asm
	st.shared.v4.f32 [%r246], {%f481, %f482, %f483, %f484};

	// end inline asm
	add.s32 	%r418, %r246, 144;
	// begin inline asm
	st.shared.v4.f32 [%r418], {%f489, %f490, %f491, %f492};

	// end inline asm
	add.s32 	%r419, %r246, 288;
	// begin inline asm
	st.shared.v4.f32 [%r419], {%f497, %f498, %f499, %f500};

	// end inline asm
	add.s32 	%r420, %r246, 432;
	// begin inline asm
	st.shared.v4.f32 [%r420], {%f505, %f506, %f507, %f508};

	// end inline asm
	bar.sync 	0;
	setp.gt.u32 	%p22, %r546, %r447;
	selp.u32 	%r416, 1, 0, %p22;
	shl.b32 	%r450, %r440, 7;
	and.b32  	%r451, %r450, 28672;
	mov.u32 	%r452, _ZZ29ampere_sgemm_128x256x8_kernelPKfS0_PfjjjjE4smem;
	add.s32 	%r453, %r452, %r451;
	shl.b32 	%r454, %r440, 2;
	and.b32  	%r455, %r454, 124;
	add.s32 	%r456, %r453, %r455;
	ld.shared.f32 	%f2803, [%r456];
	// begin inline asm
	{.reg .pred p;
 setp.ne.b32 p, %r416, 0;
 @p st.global.f32 [%rd9], %f2803;}

	// end inline asm
	mul.wide.u32 	%rd211, %r546, 4;
	add.s64 	%rd84, %rd9, %rd211;
	ld.shared.f32 	%f2804, [%r456+144];
	// begin inline asm
	{.reg .pred p;
 setp.ne.b32 p, %r416, 0;
 @p st.global.f32 [%rd84], %f2804;}

	// end inline asm
	shl.b32 	%r457, %r546, 1;
	mul.wide.u32 	%rd212, %r457, 4;
	add.s64 	%rd85, %rd9, %rd212;
	ld.shared.f32 	%f2805, [%r456+288];
	// begin inline asm
	{.reg .pred p;
 setp.ne.b32 p, %r416, 0;
 @p st.global.f32 [%rd85], %f2805;}

	// end inline asm
	mul.lo.s32 	%r458, %r546, 3;
	mul.wide.u32 	%rd213, %r458, 4;
	add.s64 	%rd86, %rd9, %rd213;
	ld.shared.f32 	%f2806, [%r456+432];
	// begin inline asm
	{.reg .pred p;
 setp.ne.b32 p, %r416, 0;
 @p st.global.f32 [%rd86], %f2806;}

	// end inline asm
	shl.b32 	%r459, %r546, 2;
	mul.wide.u32 	%rd214, %r459, 4;
	add.s64 	%rd87, %rd9, %rd214;
	ld.shared.f32 	%f2807, [%r456+576];
	// begin inline asm
	{.reg .pred p;
 setp.ne.b32 p, %r416, 0;
 @p st.global.f32 [%rd87], %f2807;}

	// end inline asm
	mul.lo.s32 	%r460, %r546, 5;
	mul.wide.u32 	%rd215, %r460, 4;
	add.s64 	%rd88, %rd9, %rd215;
	ld.shared.f32 	%f2808, [%r456+720];
	// begin inline asm
	{.reg .pred p;
 setp.ne.b32 p, %r416, 0;
 @p st.global.f32 [%rd88], %f2808;}

	// end inline asm
	mul.lo.s32 	%r461, %r546, 6;
	mul.wide.u32 	%rd216, %r461, 4;
	add.s64 	%rd89, %rd9, %rd216;
	ld.shared.f32 	%f2809, [%r456+864];
	// begin inline asm
	{.reg .pred p;
 setp.ne.b32 p, %r416, 0;
 @p st.global.f32 [%rd89], %f2809;}

	// end inline asm
	mul.lo.s32 	%r462, %r546, 7;
	mul.wide.u32 	%rd217, %r462, 4;
	add.s64 	%rd90, %rd9, %rd217;
	ld.shared.f32 	%f2810, [%r456+1008];
	// begin inline asm
	{.reg .pred p;
 setp.ne.b32 p, %r416, 0;
 @p st.global.f32 [%rd90], %f2810;}

	// end inline asm
	mul.wide.u32 	%rd218, %r439, 4;
	add.s64 	%rd91, %rd9, %rd218;
	ld.shared.f32 	%f2811, [%r456+1152];
	// begin inline asm
	{.reg .pred p;
 setp.ne.b32 p, %r416, 0;
 @p st.global.f32 [%rd91], %f2811;}

	// end inline asm
	mul.lo.s32 	%r463, %r546, 9;
	mul.wide.u32 	%rd219, %r463, 4;
	add.s64 	%rd92, %rd9, %rd219;
	ld.shared.f32 	%f2812, [%r456+1296];
	// begin inline asm
	{.reg .pred p;
 setp.ne.b32 p, %r416, 0;
 @p st.global.f32 [%rd92], %f2812;}

	// end inline asm
	mul.lo.s32 	%r464, %r546, 10;
	mul.wide.u32 	%rd220, %r464, 4;
	add.s64 	%rd93, %rd9, %rd220;
	ld.shared.f32 	%f2813, [%r456+1440];
	// begin inline asm
	{.reg .pred p;
 setp.ne.b32 p, %r416, 0;
 @p st.global.f32 [%rd93], %f2813;}

	// end inline asm
	mul.lo.s32 	%r465, %r546, 11;
	mul.wide.u32 	%rd221, %r465, 4;
	add.s64 	%rd94, %rd9, %rd221;
	ld.shared.f32 	%f2814, [%r456+1584];
	// begin inline asm
	{.reg .pred p;
 setp.ne.b32 p, %r416, 0;
 @p st.global.f32 [%rd94], %f2814;}

	// end inline asm
	mul.lo.s32 	%r466, %r546, 12;
	mul.wide.u32 	%rd222, %r466, 4;
	add.s64 	%rd95, %rd9, %rd222;
	ld.shared.f32 	%f2815, [%r456+1728];
	// begin inline asm
	{.reg .pred p;
 setp.ne.b32 p, %r416, 0;
 @p st.global.f32 [%rd95], %f2815;}

	// end inline asm
	mul.lo.s32 	%r467, %r546, 13;
	mul.wide.u32 	%rd223, %r467, 4;
	add.s64 	%rd96, %rd9, %rd223;
	ld.shared.f32 	%f2816, [%r456+1872];
	// begin inline asm
	{.reg .pred p;
 setp.ne.b32 p, %r416, 0;
 @p st.global.f32 [%rd96], %f2816;}

	// end inline asm
	mul.lo.s32 	%r468, %r546, 14;
	mul.wide.u32 	%rd224, %r468, 4;
	add.s64 	%rd97, %rd9, %rd224;
	ld.shared.f32 	%f2817, [%r456+2016];
	// begin inline asm
	{.reg .pred p;
 setp.ne.b32 p, %r416, 0;
 @p st.global.f32 [%rd97], %f2817;}

	// end inline asm
	mul.lo.s32 	%r469, %r546, 15;
	mul.wide.u32 	%rd225, %r469, 4;
	add.s64 	%rd98, %rd9, %rd225;
	ld.shared.f32 	%f2818, [%r456+2160];
	// begin inline asm
	{.reg .pred p;
 setp.ne.b32 p, %r416, 0;
 @p st.global.f32 [%rd98], %f2818;}

	// end inline asm
	bar.sync 	0;
	// begin inline asm
	st.shared.v4.f32 [%r246], {%f485, %f486, %f487, %f488};

	// end inline asm
	// begin inline asm
	st.shared.v4.f32 [%r418], {%f493, %f494, %f495, %f496};

	// end inline asm
	// begin inline asm
	st.shared.v4.f32 [%r419], {%f501, %f502, %f503, %f504};

	// end inline asm
	// begin inline asm
	st.shared.v4.f32 [%r420], {%f509, %f510, %f511, %f512};

	// end inline asm
	bar.sync 	0;
	setp.gt.u32 	%p23, %r449, 32;
	selp.u32 	%r436, 1, 0, %p23;
	add.s64 	%rd99, %rd9, 128;
	ld.shared.f32 	%f2835, [%r456];
	// begin inline asm
	{.reg .pred p;
 setp.ne.b32 p, %r436, 0;
 @p st.global.f32 [%rd99], %f2835;}

	// end inline asm
	add.s64 	%rd100, %rd84, 128;
	ld.shared.f32 	%f2836, [%r456+144];
	// begin inline asm
	{.reg .pred p;
 setp.ne.b32 p, %r436, 0;
 @p st.global.f32 [%rd100], %f2836;}

	// end inline asm
	add.s64 	%rd101, %rd85, 128;
	ld.shared.f32 	%f2837, [%r456+288];
	// begin inline asm
	{.reg .pred p;
 setp.ne.b32 p, %r436, 0;
 @p st.global.f32 [%rd101], %f2837;}

	// end inline asm
	add.s64 	%rd102, %rd86, 128;
	ld.shared.f32 	%f2838, [%r456+432];
	// begin inline asm
	{.reg .pred p;
 setp.ne.b32 p, %r436, 0;
 @p st.global.f32 [%rd102], %f2838;}

	// end inline asm
	add.s64 	%rd103, %rd87, 128;
	ld.shared.f32 	%f2839, [%r456+576];
	// begin inline asm
	{.reg .pred p;
 setp.ne.b32 p, %r436, 0;
 @p st.global.f32 [%rd103], %f2839;}

	// end inline asm
	add.s64 	%rd104, %rd88, 128;
	ld.shared.f32 	%f2840, [%r456+720];
	// begin inline asm
	{.reg .pred p;
 setp.ne.b32 p, %r436, 0;
 @p st.global.f32 [%rd104], %f2840;}

	// end inline asm
	add.s64 	%rd105, %rd89, 128;
	ld.shared.f32 	%f2841, [%r456+864];
	// begin inline asm
	{.reg .pred p;
 setp.ne.b32 p, %r436, 0;
 @p st.global.f32 [%rd105], %f2841;}

	// end inline asm
	add.s64 	%rd106, %rd90, 128;
	ld.shared.f32 	%f2842, [%r456+1008];
	// begin inline asm
	{.reg .pred p;
 setp.ne.b32 p, %r436, 0;
 @p st.global.f32 [%rd106], %f2842;}

	// end inline asm
	add.s64 	%rd107, %rd91, 128;
	ld.shared.f32 	%f2843, [%r456+1152];
	// begin inline asm
	{.reg .pred p;
 setp.ne.b32 p, %r436, 0;
 @p st.global.f32 [%rd107], %f2843;}

	// end inline asm
	add.s64 	%rd108, %rd92, 128;
	ld.shared.f32 	%f2844, [%r456+1296];
	// begin inline asm
	{.reg .pred p;
 setp.ne.b32 p, %r436, 0;
 @p st.global.f32 [%rd108], %f2844;}

	// end inline asm
	add.s64 	%rd109, %rd93, 128;
	ld.shared.f32 	%f2845, [%r456+1440];
	// begin inline asm
	{.reg .pred p;
 setp.ne.b32 p, %r436, 0;
 @p st.global.f32 [%rd109], %f2845;}

	// end inline asm
	add.s64 	%rd110, %rd94, 128;
	ld.shared.f32 	%f2846, [%r456+1584];
	// begin inline asm
	{.reg .pred p;
 setp.ne.b32 p, %r436, 0;
 @p st.global.f32 [%rd110], %f2846;}

	// end inline asm
	add.s64 	%rd111, %rd95, 128;
	ld.shared.f32 	%f2847, [%r456+1728];
	// begin inline asm
	{.reg .pred p;
 setp.ne.b32 p, %r436, 0;
 @p st.global.f32 [%rd111], %f2847;}

	// end inline asm
	add.s64 	%rd112, %rd96, 128;
	ld.shared.f32 	%f2848, [%r456+1872];
	// begin inline asm
	{.reg .pred p;
 setp.ne.b32 p, %r436, 0;
 @p st.global.f32 [%rd112], %f2848;}

	// end inline asm
	add.s64 	%rd113, %rd97, 128;
	ld.shared.f32 	%f2849, [%r456+2016];
	// begin inline asm
	{.reg .pred p;
 setp.ne.b32 p, %r436, 0;
 @p st.global.f32 [%rd113], %f2849;}

	// end inline asm
	add.s64 	%rd114, %rd98, 128;
	ld.shared.f32 	%f2850, [%r456+2160];
	// begin inline asm
	{.reg .pred p;
 setp.ne.b32 p, %r436, 0;
 @p st.global.f32 [%rd114], %f2850;}

	// end inline asm
	bar.sync 	0;
	// begin inline asm
	st.shared.v4.f32 [%r246], {%f513, %f514, %f515, %f516};

	// end inline asm
	// begin inline asm
	st.shared.v4.f32 [%r418], {%f521, %f522, %f523, %f524};

	// end inline asm
	// begin inline asm
	st.shared.v4.f32 [%r419], {%f529, %f530, %f531, %f532};

	// end inline asm
	// begin inline asm
	st.shared.v4.f32 [%r420], {%f537, %f538, %f539, %f540};

	// end inline asm
	bar.sync 	0;
	mul.wide.u32 	%rd226, %r438, 4;
	add.s64 	%rd115, %rd9, %rd226;
	ld.shared.f32 	%f2867, [%r456];
	// begin inline asm
	{.reg .pred p;
 setp.ne.b32 p, %r416, 0;
 @p st.global.f32 [%rd115], %f2867;}

	// end inline asm
	mul.lo.s32 	%r470, %r546, 17;
	mul.wide.u32 	%rd227, %r470, 4;
	add.s64 	%rd116, %rd9, %rd227;
	ld.shared.f32 	%f2868, [%r456+144];
	// begin inline asm
	{.reg .pred p;
 setp.ne.b32 p, %r416, 0;
 @p st.global.f32 [%rd116], %f2868;}

	// end inline asm
	mul.lo.s32 	%r471, %r546, 18;
	mul.wide.u32 	%rd228, %r471, 4;
	add.s64 	%rd117, %rd9, %rd228;
	ld.shared.f32 	%f2869, [%r456+288];
	// begin inline asm
	{.reg .pred p;
 setp.ne.b32 p, %r416, 0;
 @p st.global.f32 [%rd117], %f2869;}

	// end inline asm
	mul.lo.s32 	%r472, %r546, 19;
	mul.wide.u32 	%rd229, %r472, 4;
	add.s64 	%rd118, %rd9, %rd229;
	ld.shared.f32 	%f2870, [%r456+432];
	// begin inline asm
	{.reg .pred p;
 setp.ne.b32 p, %r416, 0;
 @p st.global.f32 [%rd118], %f2870;}

	// end inline asm
	mul.lo.s32 	%r473, %r546, 20;
	mul.wide.u32 	%rd230, %r473, 4;
	add.s64 	%rd119, %rd9, %rd230;
	ld.shared.f32 	%f2871, [%r456+576];
	// begin inline asm
	{.reg .pred p;
 setp.ne.b32 p, %r416, 0;
 @p st.global.f32 [%rd119], %f2871;}

	// end inline asm
	mul.lo.s32 	%r474, %r546, 21;
	mul.wide.u32 	%rd231, %r474, 4;
	add.s64 	%rd120, %rd9, %rd231;
	ld.shared.f32 	%f2872, [%r456+720];
	// begin inline asm
	{.reg .pred p;
 setp.ne.b32 p, %r416, 0;
 @p st.global.f32 [%rd120], %f2872;}

	// end inline asm
	mul.lo.s32 	%r475, %r546, 22;
	mul.wide.u32 	%rd232, %r475, 4;
	add.s64 	%rd121, %rd9, %rd232;
	ld.shared.f32 	%f2873, [%r456+864];
	// begin inline asm
	{.reg .pred p;
 setp.ne.b32 p, %r416, 0;
 @p st.global.f32 [%rd121], %f2873;}

	// end inline asm
	mul.lo.s32 	%r476, %r546, 23;
	mul.wide.u32 	%rd233, %r476, 4;
	add.s64 	%rd122, %rd9, %rd233;
	ld.shared.f32 	%f2874, [%r456+1008];
	// begin inline asm
	{.reg .pred p;
 setp.ne.b32 p, %r416, 0;
 @p st.global.f32 [%rd122], %f2874;}

	// end inline asm
	mul.wide.u32 	%rd234, %r437, 4;
	add.s64 	%rd123, %rd9, %rd234;
	ld.shared.f32 	%f2875, [%r456+1152];
	// begin inline asm
	{.reg .pred p;
 setp.ne.b32 p, %r416, 0;
 @p st.global.f32 [%rd123], %f2875;}

	// end inline asm
	mul.lo.s32 	%r477, %r546, 25;
	mul.wide.u32 	%rd235, %r477, 4;
	add.s64 	%rd124, %rd9, %rd235;
	ld.shared.f32 	%f2876, [%r456+1296];
	// begin inline asm
	{.reg .pred p;
 setp.ne.b32 p, %r416, 0;
 @p st.global.f32 [%rd124], %f2876;}

	// end inline asm
	mul.lo.s32 	%r478, %r546, 26;
	mul.wide.u32 	%rd236, %r478, 4;
	add.s64 	%rd125, %rd9, %rd236;
	ld.shared.f32 	%f2877, [%r456+1440];
	// begin inline asm
	{.reg .pred p;
 setp.ne.b32 p, %r416, 0;
 @p st.global.f32 [%rd125], %f2877;}

	// end inline asm
	mul.lo.s32 	%r479, %r546, 27;
	mul.wide.u32 	%rd237, %r479, 4;
	add.s64 	%rd126, %rd9, %rd237;
	ld.shared.f32 	%f2878, [%r456+1584];
	// begin inline asm
	{.reg .pred p;
 setp.ne.b32 p, %r416, 0;
 @p st.global.f32 [%rd126], %f2878;}

	// end inline asm
	mul.lo.s32 	%r480, %r546, 28;
	mul.wide.u32 	%rd238, %r480, 4;
	add.s64 	%rd127, %rd9, %rd238;
	ld.shared.f32 	%f2879, [%r456+1728];
	// begin inline asm
	{.reg .pred p;
 setp.ne.b32 p, %r416, 0;
 @p st.global.f32 [%rd127], %f2879;}

	// end inline asm
	mul.lo.s32 	%r481, %r546, 29;
	mul.wide.u32 	%rd239, %r481, 4;
	add.s64 	%rd128, %rd9, %rd239;
	ld.shared.f32 	%f2880, [%r456+1872];
	// begin inline asm
	{.reg .pred p;
 setp.ne.b32 p, %r416, 0;
 @p st.global.f32 [%rd128], %f2880;}

	// end inline asm
	mul.lo.s32 	%r482, %r546, 30;
	mul.wide.u32 	%rd240, %r482, 4;
	add.s64 	%rd129, %rd9, %rd240;
	ld.shared.f32 	%f2881, [%r456+2016];
	// begin inline asm
	{.reg .pred p;
 setp.ne.b32 p, %r416, 0;
 @p st.global.f32 [%rd129], %f2881;}

	// end inline asm
	mul.lo.s32 	%r483, %r546, 31;
	mul.wide.u32 	%rd241, %r483, 4;
	add.s64 	%rd130, %rd9, %rd241;
	ld.shared.f32 	%f2882, [%r456+2160];
	// begin inline asm
	{.reg .pred p;
 setp.ne.b32 p, %r416, 0;
 @p st.global.f32 [%rd130], %f2882;}

	// end inline asm
	bar.sync 	0;
	// begin inline asm
	st.shared.v4.f32 [%r246], {%f517, %f518, %f519, %f520};

	// end inline asm
	// begin inline asm
	st.shared.v4.f32 [%r418], {%f525, %f526, %f527, %f528};

	// end inline asm
	// begin inline asm
	st.shared.v4.f32 [%r419], {%f533, %f534, %f535, %f536};

	// end inline asm
	// begin inline asm
	st.shared.v4.f32 [%r420], {%f541, %f542, %f543, %f544};

	// end inline asm
	bar.sync 	0;
	add.s64 	%rd131, %rd115, 128;
	ld.shared.f32 	%f2899, [%r456];
	// begin inline asm
	{.reg .pred p;
 setp.ne.b32 p, %r436, 0;
 @p st.global.f32 [%rd131], %f2899;}

	// end inline asm
	add.s64 	%rd132, %rd116, 128;
	ld.shared.f32 	%f2900, [%r456+144];
	// begin inline asm
	{.reg .pred p;
 setp.ne.b32 p, %r436, 0;
 @p st.global.f32 [%rd132], %f2900;}

	// end inline asm
	add.s64 	%rd133, %rd117, 128;
	ld.shared.f32 	%f2901, [%r456+288];
	// begin inline asm
	{.reg .pred p;
 setp.ne.b32 p, %r436, 0;
 @p st.global.f32 [%rd133], %f2901;}

	// end inline asm
	add.s64 	%rd134, %rd118, 128;
	ld.shared.f32 	%f2902, [%r456+432];
	// begin inline asm
	{.reg .pred p;
 setp.ne.b32 p, %r436, 0;
 @p st.global.f32 [%rd134], %f2902;}

	// end inline asm
	add.s64 	%rd135, %rd119, 128;
	ld.shared.f32 	%f2903, [%r456+576];
	// begin inline asm
	{.reg .pred p;
 setp.ne.b32 p, %r436, 0;
 @p st.global.f32 [%rd135], %f2903;}

	// end inline asm
	add.s64 	%rd136, %rd120, 128;
	ld.shared.f32 	%f2904, [%r456+720];
	// begin inline asm
	{.reg .pred p;
 setp.ne.b32 p, %r436, 0;
 @p st.global.f32 [%rd136], %f2904;}

	// end inline asm
	add.s64 	%rd137, %rd121, 128;
	ld.shared.f32 	%f2905, [%r456+864];
	// begin inline asm
	{.reg .pred p;
 setp.ne.b32 p, %r436, 0;
 @p st.global.f32 [%rd137], %f2905;}

	// end inline asm
	add.s64 	%rd138, %rd122, 128;
	ld.shared.f32 	%f2906, [%r456+1008];
	// begin inline asm
	{.reg .pred p;
 setp.ne.b32 p, %r436, 0;
 @p st.global.f32 [%rd138], %f2906;}

	// end inline asm
	add.s64 	%rd139, %rd123, 128;
	ld.shared.f32 	%f2907, [%r456+1152];
	// begin inline asm
	{.reg .pred p;
 setp.ne.b32 p, %r436, 0;
 @p st.global.f32 [%rd139], %f2907;}

	// end inline asm
	add.s64 	%rd140, %rd124, 128;
	ld.shared.f32 	%f2908, [%r456+1296];
	// begin inline asm
	{.reg .pred p;
 setp.ne.b32 p, %r436, 0;
 @p st.global.f32 [%rd140], %f2908;}

	// end inline asm
	add.s64 	%rd141, %rd125, 128;
	ld.shared.f32 	%f2909, [%r456+1440];
	// begin inline asm
	{.reg .pred p;
 setp.ne.b32 p, %r436, 0;
 @p st.global.f32 [%rd141], %f2909;}

	// end inline asm
	add.s64 	%rd142, %rd126, 128;
	ld.shared.f32 	%f2910, [%r456+1584];
	// begin inline asm
	{.reg .pred p;
 setp.ne.b32 p, %r436, 0;
 @p st.global.f32 [%rd142], %f2910;}

	// end inline asm
	add.s64 	%rd143, %rd127, 128;
	ld.shared.f32 	%f2911, [%r456+1728];
	// begin inline asm
	{.reg .pred p;
 setp.ne.b32 p, %r436, 0;
 @p st.global.f32 [%rd143], %f2911;}

	// end inline asm
	add.s64 	%rd144, %rd128, 128;
	ld.shared.f32 	%f2912, [%r456+1872];
	// begin inline asm
	{.reg .pred p;
 setp.ne.b32 p, %r436, 0;
 @p st.global.f32 [%rd144], %f2912;}

	// end inline asm
	add.s64 	%rd145, %rd129, 128;
	ld.shared.f32 	%f2913, [%r456+2016];
	// begin inline asm
	{.reg .pred p;
 setp.ne.b32 p, %r436, 0;
 @p st.global.f32 [%rd145], %f2913;}

	// end inline asm
	add.s64 	%rd146, %rd130, 128;
	ld.shared.f32 	%f2914, [%r456+2160];
	// begin inline asm
	{.reg .pred p;
 setp.ne.b32 p, %r436, 0;
 @p st.global.f32 [%rd146], %f2914;}

	// end inline asm
	shl.b32 	%r484, %r546, 5;
	bar.sync 	0;
	// begin inline asm
	st.shared.v4.f32 [%r246], {%f545, %f546, %f547, %f548};

	// end inline asm
	// begin inline asm
	st.shared.v4.f32 [%r418], {%f553, %f554, %f555, %f556};

	// end inline asm
	// begin inline asm
	st.shared.v4.f32 [%r419], {%f561, %f562, %f563, %f564};

	// end inline asm
	// begin inline asm
	st.shared.v4.f32 [%r420], {%f569, %f570, %f571, %f572};

	// end inline asm
	bar.sync 	0;
	mul.wide.u32 	%rd242, %r484, 4;
	add.s64 	%rd147, %rd9, %rd242;
	ld.shared.f32 	%f2931, [%r456];
	// begin inline asm
	{.reg .pred p;
 setp.ne.b32 p, %r416, 0;
 @p st.global.f32 [%rd147], %f2931;}

	// end inline asm
	mul.lo.s32 	%r485, %r546, 33;
	mul.wide.u32 	%rd243, %r485, 4;
	add.s64 	%rd148, %rd9, %rd243;
	ld.shared.f32 	%f2932, [%r456+144];
	// begin inline asm
	{.reg .pred p;
 setp.ne.b32 p, %r416, 0;
 @p st.global.f32 [%rd148], %f2932;}

	// end inline asm
	mul.lo.s32 	%r486, %r546, 34;
	mul.wide.u32 	%rd244, %r486, 4;
	add.s64 	%rd149, %rd9, %rd244;
	ld.shared.f32 	%f2933, [%r456+288];
	// begin inline asm
	{.reg .pred p;
 setp.ne.b32 p, %r416, 0;
 @p st.global.f32 [%rd149], %f2933;}

	// end inline asm
	mul.lo.s32 	%r487, %r546, 35;
	mul.wide.u32 	%rd245, %r487, 4;
	add.s64 	%rd150, %rd9, %rd245;
	ld.shared.f32 	%f2934, [%r456+432];
	// begin inline asm
	{.reg .pred p;
 setp.ne.b32 p, %r416, 0;
 @p st.global.f32 [%rd150], %f2934;}

	// end inline asm
	mul.lo.s32 	%r488, %r546, 36;
	mul.wide.u32 	%rd246, %r488, 4;
	add.s64 	%rd151, %rd9, %rd246;
	ld.shared.f32 	%f2935, [%r456+576];
	// begin inline asm
	{.reg .pred p;
 setp.ne.b32 p, %r416, 0;
 @p st.global.f32 [%rd151], %f2935;}

	// end inline asm
	mul.lo.s32 	%r489, %r546, 37;
	mul.wide.u32 	%rd247, %r489, 4;
	add.s64 	%rd152, %rd9, %rd247;
	ld.shared.f32 	%f2936, [%r456+720];
	// begin inline asm
	{.reg .pred p;
 setp.ne.b32 p, %r416, 0;
 @p st.global.f32 [%rd152], %f2936;}

	// end inline asm
	mul.lo.s32 	%r490, %r546, 38;
	mul.wide.u32 	%rd248, %r490, 4;
	add.s64 	%rd153, %rd9, %rd248;
	ld.shared.f32 	%f2937, [%r456+864];
	// begin inline asm
	{.reg .pred p;
 setp.ne.b32 p, %r416, 0;
 @p st.global.f32 [%rd153], %f2937;}

	// end inline asm
	mul.lo.s32 	%r491, %r546, 39;
	mul.wide.u32 	%rd249, %r491, 4;
	add.s64 	%rd154, %rd9, %rd249;
	ld.shared.f32 	%f2938, [%r456+1008];
	// begin inline asm
	{.reg .pred p;
 setp.ne.b32 p, %r416, 0;
 @p st.global.f32 [%rd154], %f2938;}

	// end inline asm
	mul.lo.s32 	%r492, %r546, 40;
	mul.wide.u32 	%rd250, %r492, 4;
	add.s64 	%rd155, %rd9, %rd250;
	ld.shared.f32 	%f2939, [%r456+1152];
	// begin inline asm
	{.reg .pred p;
 setp.ne.b32 p, %r416, 0;
 @p st.global.f32 [%rd155], %f2939;}

	// end inline asm
	mul.lo.s32 	%r493, %r546, 41;
	mul.wide.u32 	%rd251, %r493, 4;
	add.s64 	%rd156, %rd9, %rd251;
	ld.shared.f32 	%f2940, [%r456+1296];
	// begin inline asm
	{.reg .pred p;
 setp.ne.b32 p, %r416, 0;
 @p st.global.f32 [%rd156], %f2940;}

	// end inline asm
	mul.lo.s32 	%r494, %r546, 42;
	mul.wide.u32 	%rd252, %r494, 4;
	add.s64 	%rd157, %rd9, %rd252;
	ld.shared.f32 	%f2941, [%r456+1440];
	// begin inline asm
	{.reg .pred p;
 setp.ne.b32 p, %r416, 0;
 @p st.global.f32 [%rd157], %f2941;}

	// end inline asm
	mul.lo.s32 	%r495, %r546, 43;
	mul.wide.u32 	%rd253, %r495, 4;
	add.s64 	%rd158, %rd9, %rd253;
	ld.shared.f32 	%f2942, [%r456+1584];
	// begin inline asm
	{.reg .pred p;
 setp.ne.b32 p, %r416, 0;
 @p st.global.f32 [%rd158], %f2942;}

	// end inline asm
	mul.lo.s32 	%r496, %r546, 44;
	mul.wide.u32 	%rd254, %r496, 4;
	add.s64 	%rd159, %rd9, %rd254;
	ld.shared.f32 	%f2943, [%r456+1728];
	// begin inline asm
	{.reg .pred p;
 setp.ne.b32 p, %r416, 0;
 @p st.global.f32 [%rd159], %f2943;}

	// end inline asm
	mul.lo.s32 	%r497, %r546, 45;
	mul.wide.u32 	%rd255, %r497, 4;
	add.s64 	%rd160, %rd9, %rd255;
	ld.shared.f32 	%f2944, [%r456+1872];
	// begin inline asm
	{.reg .pred p;
 setp.ne.b32 p, %r416, 0;
 @p st.global.f32 [%rd160], %f2944;}

	// end inline asm
	mul.lo.s32 	%r498, %r546, 46;
	mul.wide.u32 	%rd256, %r498, 4;
	add.s64 	%rd161, %rd9, %rd256;
	ld.shared.f32 	%f2945, [%r456+2016];
	// begin inline asm
	{.reg .pred p;
 setp.ne.b32 p, %r416, 0;
 @p st.global.f32 [%rd161], %f2945;}

	// end inline asm
	mul.lo.s32 	%r499, %r546, 47;
	mul.wide.u32 	%rd257, %r499, 4;
	add.s64 	%rd162, %rd9, %rd257;
	ld.shared.f32 	%f2946, [%r456+2160];
	// begin inline asm
	{.reg .pred p;
 setp.ne.b32 p, %r416, 0;
 @p st.global.f32 [%rd162], %f2946;}

	// end inline asm
	bar.sync 	0;
	// begin inline asm
	st.shared.v4.f32 [%r246], {%f549, %f550, %f551, %f552};

	// end inline asm
	// begin inline asm
	st.shared.v4.f32 [%r418], {%f557, %f558, %f559, %f560};

	// end inline asm
	// begin inline asm
	st.shared.v4.f32 [%r419], {%f565, %f566, %f567, %f568};

	// end inline asm
	// begin inline asm
	st.shared.v4.f32 [%r420], {%f573, %f574, %f575, %f576};

	// end inline asm
	bar.sync 	0;
	add.s64 	%rd163, %rd147, 128;
	ld.shared.f32 	%f2963, [%r456];
	// begin inline asm
	{.reg .pred p;
 setp.ne.b32 p, %r436, 0;
 @p st.global.f32 [%rd163], %f2963;}

	// end inline asm
	add.s64 	%rd164, %rd148, 128;
	ld.shared.f32 	%f2964, [%r456+144];
	// begin inline asm
	{.reg .pred p;
 setp.ne.b32 p, %r436, 0;
 @p st.global.f32 [%rd164], %f2964;}

	// end inline asm
	add.s64 	%rd165, %rd149, 128;
	ld.shared.f32 	%f2965, [%r456+288];
	// begin inline asm
	{.reg .pred p;
 setp.ne.b32 p, %r436, 0;
 @p st.global.f32 [%rd165], %f2965;}

	// end inline asm
	add.s64 	%rd166, %rd150, 128;
	ld.shared.f32 	%f2966, [%r456+432];
	// begin inline asm
	{.reg .pred p;
 setp.ne.b32 p, %r436, 0;
 @p st.global.f32 [%rd166], %f2966;}

	// end inline asm
	add.s64 	%rd167, %rd151, 128;
	ld.shared.f32 	%f2967, [%r456+576];
	// begin inline asm
	{.reg .pred p;
 setp.ne.b32 p, %r436, 0;
 @p st.global.f32 [%rd167], %f2967;}

	// end inline asm
	add.s64 	%rd168, %rd152, 128;
	ld.shared.f32 	%f2968, [%r456+720];
	// begin inline asm
	{.reg .pred p;
 setp.ne.b32 p, %r436, 0;
 @p st.global.f32 [%rd168], %f2968;}

	// end inline asm
	add.s64 	%rd169, %rd153, 128;
	ld.shared.f32 	%f2969, [%r456+864];
	// begin inline asm
	{.reg .pred p;
 setp.ne.b32 p, %r436, 0;
 @p st.global.f32 [%rd169], %f2969;}

	// end inline asm
	add.s64 	%rd170, %rd154, 128;
	ld.shared.f32 	%f2970, [%r456+1008];
	// begin inline asm
	{.reg .pred p;
 setp.ne.b32 p, %r436, 0;
 @p st.global.f32 [%rd170], %f2970;}

	// end inline asm
	add.s64 	%rd171, %rd155, 128;
	ld.shared.f32 	%f2971, [%r456+1152];
	// begin inline asm
	{.reg .pred p;
 setp.ne.b32 p, %r436, 0;
 @p st.global.f32 [%rd171], %f2971;}

	// end inline asm
	add.s64 	%rd172, %rd156, 128;
	ld.shared.f32 	%f2972, [%r456+1296];
	// begin inline asm
	{.reg .pred p;
 setp.ne.b32 p, %r436, 0;
 @p st.global.f32 [%rd172], %f2972;}

	// end inline asm
	add.s64 	%rd173, %rd157, 128;
	ld.shared.f32 	%f2973, [%r456+1440];
	// begin inline asm
	{.reg .pred p;
 setp.ne.b32 p, %r436, 0;
 @p st.global.f32 [%rd173], %f2973;}

	// end inline asm
	add.s64 	%rd174, %rd158, 128;
	ld.shared.f32 	%f2974, [%r456+1584];
	// begin inline asm
	{.reg .pred p;
 setp.ne.b32 p, %r436, 0;
 @p st.global.f32 [%rd174], %f2974;}

	// end inline asm
	add.s64 	%rd175, %rd159, 128;
	ld.shared.f32 	%f2975, [%r456+1728];
	// begin inline asm
	{.reg .pred p;
 setp.ne.b32 p, %r436, 0;
 @p st.global.f32 [%rd175], %f2975;}

	// end inline asm
	add.s64 	%rd176, %rd160, 128;
	ld.shared.f32 	%f2976, [%r456+1872];
	// begin inline asm
	{.reg .pred p;
 setp.ne.b32 p, %r436, 0;
 @p st.global.f32 [%rd176], %f2976;}

	// end inline asm
	add.s64 	%rd177, %rd161, 128;
	ld.shared.f32 	%f2977, [%r456+2016];
	// begin inline asm
	{.reg .pred p;
 setp.ne.b32 p, %r436, 0;
 @p st.global.f32 [%rd177], %f2977;}

	// end inline asm
	add.s64 	%rd178, %rd162, 128;
	ld.shared.f32 	%f2978, [%r456+2160];
	// begin inline asm
	{.reg .pred p;
 setp.ne.b32 p, %r436, 0;
 @p st.global.f32 [%rd178], %f2978;}

	// end inline asm
	mul.lo.s32 	%r500, %r546, 48;
	bar.sync 	0;
	// begin inline asm
	st.shared.v4.f32 [%r246], {%f577, %f578, %f579, %f580};

	// end inline asm
	// begin inline asm
	st.shared.v4.f32 [%r418], {%f585, %f586, %f587, %f588};

	// end inline asm
	// begin inline asm
	st.shared.v4.f32 [%r419], {%f593, %f594, %f595, %f596};

	// end inline asm
	// begin inline asm
	st.shared.v4.f32 [%r420], {%f601, %f602, %f603, %f604};

	// end inline asm
	bar.sync 	0;
	mul.wide.u32 	%rd258, %r500, 4;
	add.s64 	%rd179, %rd9, %rd258;
	ld.shared.f32 	%f2995, [%r456];
	// begin inline asm
	{.reg .pred p;
 setp.ne.b32 p, %r416, 0;
 @p st.global.f32 [%rd179], %f2995;}

	// end inline asm
	mul.lo.s32 	%r501, %r546, 49;
	mul.wide.u32 	%rd259, %r501, 4;
	add.s64 	%rd180, %rd9, %rd259;
	ld.shared.f32 	%f2996, [%r456+144];
	// begin inline asm
	{.reg .pred p;
 setp.ne.b32 p, %r416, 0;
 @p st.global.f32 [%rd180], %f2996;}

	// end inline asm
	mul.lo.s32 	%r502, %r546, 50;
	mul.wide.u32 	%rd260, %r502, 4;
	add.s64 	%rd181, %rd9, %rd260;
	ld.shared.f32 	%f2997, [%r456+288];
	// begin inline asm
	{.reg .pred p;
 setp.ne.b32 p, %r416, 0;
 @p st.global.f32 [%rd181], %f2997;}

	// end inline asm
	mul.lo.s32 	%r503, %r546, 51;
	mul.wide.u32 	%rd261, %r503, 4;
	add.s64 	%rd182, %rd9, %rd261;
	ld.shared.f32 	%f2998, [%r456+432];
	// begin inline asm
	{.reg .pred p;
 setp.ne.b32 p, %r416, 0;
 @p st.global.f32 [%rd182], %f2998;}

	// end inline asm
	mul.lo.s32 	%r504, %r546, 52;
	mul.wide.u32 	%rd262, %r504, 4;
	add.s64 	%rd183, %rd9, %rd262;
	ld.shared.f32 	%f2999, [%r456+576];
	// begin inline asm
	{.reg .pred p;
 setp.ne.b32 p, %r416, 0;
 @p st.global.f32 [%rd183], %f2999;}

	// end inline asm
	mul.lo.s32 	%r505, %r546, 53;
	mul.wide.u32 	%rd263, %r505, 4;
	add.s64 	%rd184, %rd9, %rd263;
	ld.shared.f32 	%f3000, [%r456+720];
	// begin inline asm
	{.reg .pred p;
 setp.ne.b32 p, %r416, 0;
 @p st.global.f32 [%rd184], %f3000;}

	// end inline asm
	mul.lo.s32 	%r506, %r546, 54;
	mul.wide.u32 	%rd264, %r506, 4;
	add.s64 	%rd185, %rd9, %rd264;
	ld.shared.f32 	%f3001, [%r456+864];
	// begin inline asm
	{.reg .pred p;
 setp.ne.b32 p, %r416, 0;
 @p st.global.f32 [%rd185], %f3001;}

	// end inline asm
	mul.lo.s32 	%r507, %r546, 55;
	mul.wide.u32 	%rd265, %r507, 4;
	add.s64 	%rd186, %rd9, %rd265;
	ld.shared.f32 	%f3002, [%r456+1008];
	// begin inline asm
	{.reg .pred p;
 setp.ne.b32 p, %r416, 0;
 @p st.global.f32 [%rd186], %f3002;}

	// end inline asm
	mul.lo.s32 	%r508, %r546, 56;
	mul.wide.u32 	%rd266, %r508, 4;
	add.s64 	%rd187, %rd9, %rd266;
	ld.shared.f32 	%f3003, [%r456+1152];
	// begin inline asm
	{.reg .pred p;
 setp.ne.b32 p, %r416, 0;
 @p st.global.f32 [%rd187], %f3003;}

	// end inline asm
	mul.lo.s32 	%r509, %r546, 57;
	mul.wide.u32 	%rd267, %r509, 4;
	add.s64 	%rd188, %rd9, %rd267;
	ld.shared.f32 	%f3004, [%r456+1296];
	// begin inline asm
	{.reg .pred p;
 setp.ne.b32 p, %r416, 0;
 @p st.global.f32 [%rd188], %f3004;}

	// end inline asm
	mul.lo.s32 	%r510, %r546, 58;
	mul.wide.u32 	%rd268, %r510, 4;
	add.s64 	%rd189, %rd9, %rd268;
	ld.shared.f32 	%f3005, [%r456+1440];
	// begin inline asm
	{.reg .pred p;
 setp.ne.b32 p, %r416, 0;
 @p st.global.f32 [%rd189], %f3005;}

	// end inline asm
	mul.lo.s32 	%r511, %r546, 59;
	mul.wide.u32 	%rd269, %r511, 4;
	add.s64 	%rd190, %rd9, %rd269;
	ld.shared.f32 	%f3006, [%r456+1584];
	// begin inline asm
	{.reg .pred p;
 setp.ne.b32 p, %r416, 0;
 @p st.global.f32 [%rd190], %f3006;}

	// end inline asm
	mul.lo.s32 	%r512, %r546, 60;
	mul.wide.u32 	%rd270, %r512, 4;
	add.s64 	%rd191, %rd9, %rd270;
	ld.shared.f32 	%f3007, [%r456+1728];
	// begin inline asm
	{.reg .pred p;
 setp.ne.b32 p, %r416, 0;
 @p st.global.f32 [%rd191], %f3007;}

	// end inline asm
	mul.lo.s32 	%r513, %r546, 61;
	mul.wide.u32 	%rd271, %r513, 4;
	add.s64 	%rd192, %rd9, %rd271;
	ld.shared.f32 	%f3008, [%r456+1872];
	// begin inline asm
	{.reg .pred p;
 setp.ne.b32 p, %r416, 0;
 @p st.global.f32 [%rd192], %f3008;}

	// end inline asm
	mul.lo.s32 	%r514, %r546, 62;
	mul.wide.u32 	%rd272, %r514, 4;
	add.s64 	%rd193, %rd9, %rd272;
	ld.shared.f32 	%f3009, [%r456+2016];
	// begin inline asm
	{.reg .pred p;
 setp.ne.b32 p, %r416, 0;
 @p st.global.f32 [%rd193], %f3009;}

	// end inline asm
	mul.lo.s32 	%r515, %r546, 63;
	mul.wide.u32 	%rd273, %r515, 4;
	add.s64 	%rd194, %rd9, %rd273;
	ld.shared.f32 	%f3010, [%r456+2160];
	// begin inline asm
	{.reg .pred p;
 setp.ne.b32 p, %r416, 0;
 @p st.global.f32 [%rd194], %f3010;}

	// end inline asm
	bar.sync 	0;
	// begin inline asm
	st.shared.v4.f32 [%r246], {%f581, %f582, %f583, %f584};

	// end inline asm
	// begin inline asm
	st.shared.v4.f32 [%r418], {%f589, %f590, %f591, %f592};

	// end inline asm
	// begin inline asm
	st.shared.v4.f32 [%r419], {%f597, %f598, %f599, %f600};

	// end inline asm
	// begin inline asm
	st.shared.v4.f32 [%r420], {%f605, %f606, %f607, %f608};

	// end inline asm
	bar.sync 	0;
	add.s64 	%rd195, %rd179, 128;
	ld.shared.f32 	%f3027, [%r456];
	// begin inline asm
	{.reg .pred p;
 setp.ne.b32 p, %r436, 0;
 @p st.global.f32 [%rd195], %f3027;}

	// end inline asm
	add.s64 	%rd196, %rd180, 128;
	ld.shared.f32 	%f3028, [%r456+144];
	// begin inline asm
	{.reg .pred p;
 setp.ne.b32 p, %r436, 0;
 @p st.global.f32 [%rd196], %f3028;}

	// end inline asm
	add.s64 	%rd197, %rd181, 128;
	ld.shared.f32 	%f3029, [%r456+288];
	// begin inline asm
	{.reg .pred p;
 setp.ne.b32 p, %r436, 0;
 @p st.global.f32 [%rd197], %f3029;}

	// end inline asm
	add.s64 	%rd198, %rd182, 128;
	ld.shared.f32 	%f3030, [%r456+432];
	// begin inline asm
	{.reg .pred p;
 setp.ne.b32 p, %r436, 0;
 @p st.global.f32 [%rd198], %f3030;}

	// end inline asm
	add.s64 	%rd199, %rd183, 128;
	ld.shared.f32 	%f3031, [%r456+576];
	// begin inline asm
	{.reg .pred p;
 setp.ne.b32 p, %r436, 0;
 @p st.global.f32 [%rd199], %f3031;}

	// end inline asm
	add.s64 	%rd200, %rd184, 128;
	ld.shared.f32 	%f3032, [%r456+720];
	// begin inline asm
	{.reg .pred p;
 setp.ne.b32 p, %r436, 0;
 @p st.global.f32 [%rd200], %f3032;}

	// end inline asm
	add.s64 	%rd201, %rd185, 128;
	ld.shared.f32 	%f3033, [%r456+864];
	// begin inline asm
	{.reg .pred p;
 setp.ne.b32 p, %r436, 0;
 @p st.global.f32 [%rd201], %f3033;}

	// end inline asm
	add.s64 	%rd202, %rd186, 128;
	ld.shared.f32 	%f3034, [%r456+1008];
	// begin inline asm
	{.reg .pred p;
 setp.ne.b32 p, %r436, 0;
 @p st.global.f32 [%rd202], %f3034;}

	// end inline asm
	add.s64 	%rd203, %rd187, 128;
	ld.shared.f32 	%f3035, [%r456+1152];
	// begin inline asm
	{.reg .pred p;
 setp.ne.b32 p, %r436, 0;
 @p st.global.f32 [%rd203], %f3035;}

	// end inline asm
	add.s64 	%rd204, %rd188, 128;
	ld.shared.f32 	%f3036, [%r456+1296];
	// begin inline asm
	{.reg .pred p;
 setp.ne.b32 p, %r436, 0;
 @p st.global.f32 [%rd204], %f3036;}

	// end inline asm
	add.s64 	%rd205, %rd189, 128;
	ld.shared.f32 	%f3037, [%r456+1440];
	// begin inline asm
	{.reg .pred p;
 setp.ne.b32 p, %r436, 0;
 @p st.global.f32 [%rd205], %f3037;}

	// end inline asm
	add.s64 	%rd206, %rd190, 128;
	ld.shared.f32 	%f3038, [%r456+1584];
	// begin inline asm
	{.reg .pred p;
 setp.ne.b32 p, %r436, 0;
 @p st.global.f32 [%rd206], %f3038;}

	// end inline asm
	add.s64 	%rd207, %rd191, 128;
	ld.shared.f32 	%f3039, [%r456+1728];
	// begin inline asm
	{.reg .pred p;
 setp.ne.b32 p, %r436, 0;
 @p st.global.f32 [%rd207], %f3039;}

	// end inline asm
	add.s64 	%rd208, %rd192, 128;
	ld.shared.f32 	%f3040, [%r456+1872];
	// begin inline asm
	{.reg .pred p;
 setp.ne.b32 p, %r436, 0;
 @p st.global.f32 [%rd208], %f3040;}

	// end inline asm
	add.s64 	%rd209, %rd193, 128;
	ld.shared.f32 	%f3041, [%r456+2016];
	// begin inline asm
	{.reg .pred p;
 setp.ne.b32 p, %r436, 0;
 @p st.global.f32 [%rd209], %f3041;}

	// end inline asm
	add.s64 	%rd210, %rd194, 128;
	ld.shared.f32 	%f3042, [%r456+2160];
	// begin inline asm
	{.reg .pred p;
 setp.ne.b32 p, %r436, 0;
 @p st.global.f32 [%rd210], %f3042;}

	// end inline asm
$L__BB1_7:
	ret;

}


// ===== COMPILED SASS (sm_100) =====

	.target	sm_100

	.elftype	@"ET_EXEC"


//--------------------- .note.nv.tkinfo           --------------------------
	.section	.note.nv.tkinfo,"",@"SHT_NOTE"
	.sectionflags	@"SHF_NOTE_NV_TKINFO"
	.tkinfo
        /*0018*/ 	.word	0x00000002
        /*0030*/ 	.string	""
        /*0030*/ 	.string	"ptxas"
        /*0030*/ 	.string	"Cuda compilation tools, release 13.0, V13.0.88"
        /*0030*/ 	.string	"Build cuda_13.0.r13.0/compiler.36424714_0"
        /*0030*/ 	.string	"-arch sm_100 -m 64 "



//--------------------- .note.nv.cuinfo           --------------------------
	.section	.note.nv.cuinfo,"",@"SHT_NOTE"
	.sectionflags	@"SHF_NOTE_NV_CUINFO"
        /*0018*/ 	.short	0x0002
        /*001a*/ 	.short	0x0064
        /*001c*/ 	.short	0x0082
	.zero		2


//--------------------- .nv.info                  --------------------------
	.section	.nv.info,"",@"SHT_CUDA_INFO"
	.align	4


	//----- nvinfo : EIATTR_REGCOUNT
	.align		4
        /*0000*/ 	.byte	0x04, 0x2f
        /*0002*/ 	.short	(.L_1 - .L_0)
	.align		4
.L_0:
        /*0004*/ 	.word	index@(_Z29ampere_sgemm_128x256x8_kernelPKfS0_Pfjjjj)
        /*0008*/ 	.word	0x000000dd


	//----- nvinfo : EIATTR_FRAME_SIZE
	.align		4
.L_1:
        /*000c*/ 	.byte	0x04, 0x11
        /*000e*/ 	.short	(.L_3 - .L_2)
	.align		4
.L_2:
        /*0010*/ 	.word	index@($_Z29ampere_sgemm_128x256x8_kernelPKfS0_Pfjjjj$_Z9C_tile_wb7StgFragPfPKfjjjjj)
        /*0014*/ 	.word	0x00000000


	//----- nvinfo : EIATTR_FRAME_SIZE
	.align		4
.L_3:
        /*0018*/ 	.byte	0x04, 0x11
        /*001a*/ 	.short	(.L_5 - .L_4)
	.align		4
.L_4:
        /*001c*/ 	.word	index@(_Z29ampere_sgemm_128x256x8_kernelPKfS0_Pfjjjj)
        /*0020*/ 	.word	0x00000000


	//----- nvinfo : EIATTR_MIN_STACK_SIZE
	.align		4
.L_5:
        /*0024*/ 	.byte	0x04, 0x12
        /*0026*/ 	.short	(.L_7 - .L_6)
	.align		4
.L_6:
        /*0028*/ 	.word	index@(_Z29ampere_sgemm_128x256x8_kernelPKfS0_Pfjjjj)
        /*002c*/ 	.word	0x00000000
.L_7:


//--------------------- .nv.compat                --------------------------
	.section	.nv.compat,"",@"SHT_CUDA_COMPAT_INFO"
	.align	4
        /*0000*/ 	.byte	0x02, 0x09, 0x00, 0x00, 0x02, 0x02, 0x01, 0x00, 0x02, 0x05, 0x05, 0x00, 0x03, 0x07, 0x01, 0x01
        /*0010*/ 	.byte	0x02, 0x03, 0x00, 0x00, 0x02, 0x06, 0x01, 0x00, 0x04, 0x0b, 0x08, 0x00, 0x09, 0x00, 0x00, 0x00
        /*0020*/ 	.byte	0x00, 0x00, 0x00, 0x00


//--------------------- .nv.info._Z29ampere_sgemm_128x256x8_kernelPKfS0_Pfjjjj --------------------------
	.section	.nv.info._Z29ampere_sgemm_128x256x8_kernelPKfS0_Pfjjjj,"",@"SHT_CUDA_INFO"
	.sectionflags	@""
	.align	4


	//----- nvinfo : EIATTR_CUDA_API_VERSION
	.align		4
        /*0000*/ 	.byte	0x04, 0x37
        /*0002*/ 	.short	(.L_9 - .L_8)
.L_8:
        /*0004*/ 	.word	0x00000082


	//----- nvinfo : EIATTR_KPARAM_INFO
	.align		4
.L_9:
        /*0008*/ 	.byte	0x04, 0x17
        /*000a*/ 	.short	(.L_11 - .L_10)
.L_10:
        /*000c*/ 	.word	0x00000000
        /*0010*/ 	.short	0x0006
        /*0012*/ 	.short	0x0024
        /*0014*/ 	.byte	0x00, 0xf0, 0x11, 0x00


	//----- nvinfo : EIATTR_KPARAM_INFO
	.align		4
.L_11:
        /*0018*/ 	.byte	0x04, 0x17
        /*001a*/ 	.short	(.L_13 - .L_12)
.L_12:
        /*001c*/ 	.word	0x00000000
        /*0020*/ 	.short	0x0005
        /*0022*/ 	.short	0x0020
        /*0024*/ 	.byte	0x00, 0xf0, 0x11, 0x00


	//----- nvinfo : EIATTR_KPARAM_INFO
	.align		4
.L_13:
        /*0028*/ 	.byte	0x04, 0x17
        /*002a*/ 	.short	(.L_15 - .L_14)
.L_14:
        /*002c*/ 	.word	0x00000000
        /*0030*/ 	.short	0x0004
        /*0032*/ 	.short	0x001c
        /*0034*/ 	.byte	0x00, 0xf0, 0x11, 0x00


	//----- nvinfo : EIATTR_KPARAM_INFO
	.align		4
.L_15:
        /*0038*/ 	.byte	0x04, 0x17
        /*003a*/ 	.short	(.L_17 - .L_16)
.L_16:
        /*003c*/ 	.word	0x00000000
        /*0040*/ 	.short	0x0003
        /*0042*/ 	.short	0x0018
        /*0044*/ 	.byte	0x00, 0xf0, 0x11, 0x00


	//----- nvinfo : EIATTR_KPARAM_INFO
	.align		4
.L_17:
        /*0048*/ 	.byte	0x04, 0x17
        /*004a*/ 	.short	(.L_19 - .L_18)
.L_18:
        /*004c*/ 	.word	0x00000000
        /*0050*/ 	.short	0x0002
        /*0052*/ 	.short	0x0010
        /*0054*/ 	.byte	0x00, 0xf5, 0x21, 0x00


	//----- nvinfo : EIATTR_KPARAM_INFO
	.align		4
.L_19:
        /*0058*/ 	.byte	0x04, 0x17
        /*005a*/ 	.short	(.L_21 - .L_20)
.L_20:
        /*005c*/ 	.word	0x00000000
        /*0060*/ 	.short	0x0001
        /*0062*/ 	.short	0x0008
        /*0064*/ 	.byte	0x00, 0xf5, 0x21, 0x00


	//----- nvinfo : EIATTR_KPARAM_INFO
	.align		4
.L_21:
        /*0068*/ 	.byte	0x04, 0x17
        /*006a*/ 	.short	(.L_23 - .L_22)
.L_22:
        /*006c*/ 	.word	0x00000000
        /*0070*/ 	.short	0x0000
        /*0072*/ 	.short	0x0000
        /*0074*/ 	.byte	0x00, 0xf5, 0x21, 0x00


	//----- nvinfo : EIATTR_SPARSE_MMA_MASK
	.align		4
.L_23:
        /*0078*/ 	.byte	0x03, 0x50
        /*007a*/ 	.short	0x0000


	//----- nvinfo : EIATTR_MAXREG_COUNT
	.align		4
        /*007c*/ 	.byte	0x03, 0x1b
        /*007e*/ 	.short	0x00ff


	//----- nvinfo : EIATTR_NUM_BARRIERS
	.align		4
        /*0080*/ 	.byte	0x02, 0x4c
        /*0082*/ 	.byte	0x01
	.zero		1


	//----- nvinfo : EIATTR_MERCURY_ISA_VERSION
	.align		4
        /*0084*/ 	.byte	0x03, 0x5f
        /*0086*/ 	.short	0x0101


	//----- nvinfo : EIATTR_VRC_CTA_INIT_COUNT
	.align		4
        /*0088*/ 	.byte	0x02, 0x4a
	.zero		1
	.zero		1


	//----- nvinfo : EIATTR_EXIT_INSTR_OFFSETS
	.align		4
        /*008c*/ 	.byte	0x04, 0x1c
        /*008e*/ 	.short	(.L_25 - .L_24)


	//   ....[0]....
.L_24:
        /*0090*/ 	.word	0x00005db0


	//   ....[1]....
        /*0094*/ 	.word	0x0000a690


	//   ....[2]....
        /*0098*/ 	.word	0x0000c1d0


	//   ....[3]....
        /*009c*/ 	.word	0x0000c200


	//----- nvinfo : EIATTR_MAX_THREADS
	.align		4
.L_25:
        /*00a0*/ 	.byte	0x04, 0x05
        /*00a2*/ 	.short	(.L_27 - .L_26)
.L_26:
        /*00a4*/ 	.word	0x00000100
        /*00a8*/ 	.word	0x00000001
        /*00ac*/ 	.word	0x00000001


	//----- nvinfo : EIATTR_CRS_STACK_SIZE
	.align		4
.L_27:
        /*00b0*/ 	.byte	0x04, 0x1e
        /*00b2*/ 	.short	(.L_29 - .L_28)
.L_28:
        /*00b4*/ 	.word	0x00000000


	//----- nvinfo : EIATTR_CBANK_PARAM_SIZE
	.align		4
.L_29:
        /*00b8*/ 	.byte	0x03, 0x19
        /*00ba*/ 	.short	0x0028


	//----- nvinfo : EIATTR_PARAM_CBANK
	.align		4
        /*00bc*/ 	.byte	0x04, 0x0a
        /*00be*/ 	.short	(.L_31 - .L_30)
	.align		4
.L_30:
        /*00c0*/ 	.word	index@(.nv.constant0._Z29ampere_sgemm_128x256x8_kernelPKfS0_Pfjjjj)
        /*00c4*/ 	.short	0x0380
        /*00c6*/ 	.short	0x0028


	//----- nvinfo : EIATTR_SW_WAR
	.align		4
.L_31:
        /*00c8*/ 	.byte	0x04, 0x36
        /*00ca*/ 	.short	(.L_33 - .L_32)
.L_32:
        /*00cc*/ 	.word	0x00000008
.L_33:


//--------------------- .nv.callgraph             --------------------------
	.section	.nv.callgraph,"",@"SHT_CUDA_CALLGRAPH"
	.align	4
	.sectionentsize	8
	.align		4
        /*0000*/ 	.word	0x00000000
	.align		4
        /*0004*/ 	.word	0xffffffff
	.align		4
        /*0008*/ 	.word	0x00000000
	.align		4
        /*000c*/ 	.word	0xfffffffe
	.align		4
        /*0010*/ 	.word	0x00000000
	.align		4
        /*0014*/ 	.word	0xfffffffd
	.align		4
        /*0018*/ 	.word	0x00000000
	.align		4
        /*001c*/ 	.word	0xfffffffc


//--------------------- .text._Z29ampere_sgemm_128x256x8_kernelPKfS0_Pfjjjj --------------------------
	.section	.text._Z29ampere_sgemm_128x256x8_kernelPKfS0_Pfjjjj,"ax",@progbits
	.align	128
        .global         _Z29ampere_sgemm_128x256x8_kernelPKfS0_Pfjjjj
        .type           _Z29ampere_sgemm_128x256x8_kernelPKfS0_Pfjjjj,@function
        .size           _Z29ampere_sgemm_128x256x8_kernelPKfS0_Pfjjjj,(.L_x_12 - _Z29ampere_sgemm_128x256x8_kernelPKfS0_Pfjjjj)
        .other          _Z29ampere_sgemm_128x256x8_kernelPKfS0_Pfjjjj,@"STO_CUDA_ENTRY STV_DEFAULT"
_Z29ampere_sgemm_128x256x8_kernelPKfS0_Pfjjjj:
.text._Z29ampere_sgemm_128x256x8_kernelPKfS0_Pfjjjj:
[----:B------:R-:W-:Y:S01]  /*0000*/  LDC R1, c[0x0][0x37c] ;  /* 0x0000df00ff017b82 */ /* 0x000fe20000000800 */
[----:B------:R-:W1:Y:S07]  /*0010*/  S2R R2, SR_TID.X ;  /* 0x0000000000027919 */ /* 0x000e6e0000002100 */
[----:B------:R-:W2:Y:S01]  /*0020*/  LDC R23, c[0x0][0x3a0] ;  /* 0x0000e800ff177b82 */ /* 0x000ea20000000800 */
[----:B------:R-:W3:Y:S01]  /*0030*/  LDCU.64 UR6, c[0x0][0x398] ;  /* 0x00007300ff0677ac */ /* 0x000ee20008000a00 */
[----:B------:R-:W-:Y:S01]  /*0040*/  MOV R3, 0x400 ;  /* 0x0000040000037802 */ /* 0x000fe20000000f00 */
[----:B------:R-:W4:Y:S01]  /*0050*/  S2R R0, SR_TID.X ;  /* 0x0000000000007919 */ /* 0x000f220000002100 */
[----:B------:R-:W-:Y:S01]  /*0060*/  HFMA2 R62, -RZ, RZ, 0, 0 ;  /* 0x00000000ff3e7431 */ /* 0x000fe200000001ff */
[----:B------:R-:W5:Y:S01]  /*0070*/  LDCU.128 UR12, c[0x0][0x380] ;  /* 0x00007000ff0c77ac */ /* 0x000f620008000c00 */
[----:B------:R-:W-:Y:S01]  /*0080*/  HFMA2 R78, -RZ, RZ, 0, 0 ;  /* 0x00000000ff4e7431 */ /* 0x000fe200000001ff */
[----:B------:R-:W3:Y:S01]  /*0090*/  S2R R12, SR_CgaCtaId ;  /* 0x00000000000c7919 */ /* 0x000ee20000008800 */
[----:B------:R-:W5:Y:S01]  /*00a0*/  S2UR UR4, SR_CTAID.Y ;  /* 0x00000000000479c3 */ /* 0x000f620000002600 */
[----:B------:R-:W3:Y:S01]  /*00b0*/  LDCU.64 UR10, c[0x0][0x358] ;  /* 0x00006b00ff0a77ac */ /* 0x000ee20008000a00 */
[----:B------:R-:W-:Y:S01]  /*00c0*/  HFMA2 R76, -RZ, RZ, 0, 0 ;  /* 0x00000000ff4c7431 */ /* 0x000fe200000001ff */
[----:B------:R-:W3:Y:S01]  /*00d0*/  S2R R5, SR_CTAID.Y ;  /* 0x0000000000057919 */ /* 0x000ee20000002600 */
[----:B------:R-:W-:Y:S01]  /*00e0*/  HFMA2 R200, -RZ, RZ, 0, 0 ;  /* 0x00000000ffc87431 */ /* 0x000fe200000001ff */
[----:B------:R-:W-:Y:S01]  /*00f0*/  CS2R R140, SRZ ;  /* 0x00000000008c7805 */ /* 0x000fe2000001ff00 */
[----:B------:R-:W-:Y:S01]  /*0100*/  HFMA2 R196, -RZ, RZ, 0, 0 ;  /* 0x00000000ffc47431 */ /* 0x000fe200000001ff */
[----:B------:R-:W3:Y:S01]  /*0110*/  S2R R11, SR_SWINHI ;  /* 0x00000000000b7919 */ /* 0x000ee20000002f00 */
[----:B------:R-:W-:Y:S01]  /*0120*/  HFMA2 R206, -RZ, RZ, 0, 0 ;  /* 0x00000000ffce7431 */ /* 0x000fe200000001ff */
[----:B------:R-:W-:Y:S01]  /*0130*/  CS2R R122, SRZ ;  /* 0x00000000007a7805 */ /* 0x000fe2000001ff00 */
[----:B------:R-:W-:Y:S01]  /*0140*/  HFMA2 R182, -RZ, RZ, 0, 0 ;  /* 0x00000000ffb67431 */ /* 0x000fe200000001ff */
[----:B------:R-:W-:Y:S01]  /*0150*/  CS2R R138, SRZ ;  /* 0x00000000008a7805 */ /* 0x000fe2000001ff00 */
[----:B------:R-:W-:Y:S01]  /*0160*/  HFMA2 R204, -RZ, RZ, 0, 0 ;  /* 0x00000000ffcc7431 */ /* 0x000fe200000001ff */
[----:B------:R-:W-:Y:S01]  /*0170*/  CS2R R60, SRZ ;  /* 0x00000000003c7805 */ /* 0x000fe2000001ff00 */
[----:B------:R-:W-:Y:S01]  /*0180*/  HFMA2 R69, -RZ, RZ, 0, 0 ;  /* 0x00000000ff457431 */ /* 0x000fe200000001ff */
[----:B------:R-:W-:-:S02]  /*0190*/  CS2R R50, SRZ ;  /* 0x0000000000327805 */ /* 0x000fc4000001ff00 */
[----:B--2---:R-:W-:Y:S01]  /*01a0*/  IADD3 R46, PT, PT, R23, 0x7, RZ ;  /* 0x00000007172e7810 */ /* 0x004fe20007ffe0ff */
[----:B------:R-:W-:Y:S01]  /*01b0*/  HFMA2 R57, -RZ, RZ, 0, 0 ;  /* 0x00000000ff397431 */ /* 0x000fe200000001ff */
[----:B------:R-:W-:Y:S01]  /*01c0*/  CS2R R92, SRZ ;  /* 0x00000000005c7805 */ /* 0x000fe2000001ff00 */
[----:B------:R-:W-:Y:S01]  /*01d0*/  HFMA2 R192, -RZ, RZ, 0, 0 ;  /* 0x00000000ffc07431 */ /* 0x000fe200000001ff */
[----:B------:R-:W-:Y:S01]  /*01e0*/  SHF.R.U32.HI R46, RZ, 0x3, R46 ;  /* 0x00000003ff2e7819 */ /* 0x000fe2000001162e */
[----:B------:R-:W-:Y:S01]  /*01f0*/  HFMA2 R166, -RZ, RZ, 0, 0 ;  /* 0x00000000ffa67431 */ /* 0x000fe200000001ff */
[----:B------:R-:W-:Y:S02]  /*0200*/  CS2R R90, SRZ ;  /* 0x00000000005a7805 */ /* 0x000fe4000001ff00 */
[----:B-1----:R-:W-:Y:S01]  /*0210*/  SHF.R.U32.HI R6, RZ, 0x3, R2 ;  /* 0x00000003ff067819 */ /* 0x002fe20000011602 */
[----:B-----5:R-:W-:Y:S01]  /*0220*/  USHF.L.U32 UR4, UR4, 0x7, URZ ;  /* 0x0000000704047899 */ /* 0x020fe200080006ff */
[----:B------:R-:W-:Y:S01]  /*0230*/  IADD3 R30, PT, PT, R46, -0x1, RZ ;  /* 0xffffffff2e1e7810 */ /* 0x000fe20007ffe0ff */
[----:B------:R-:W-:Y:S01]  /*0240*/  HFMA2 R184, -RZ, RZ, 0, 0 ;  /* 0x00000000ffb87431 */ /* 0x000fe200000001ff */
[----:B----4-:R-:W-:-:S02]  /*0250*/  SHF.R.U32.HI R21, RZ, 0x1, R0 ;  /* 0x00000001ff157819 */ /* 0x010fc40000011600 */
[----:B------:R-:W-:Y:S02]  /*0260*/  CS2R R48, SRZ ;  /* 0x0000000000307805 */ /* 0x000fe4000001ff00 */
[----:B------:R-:W-:Y:S01]  /*0270*/  LOP3.LUT R7, R2, 0x7, RZ, 0xc0, !PT ;  /* 0x0000000702077812 */ /* 0x000fe200078ec0ff */
[----:B------:R-:W-:Y:S01]  /*0280*/  IMAD R31, R30, -0x8, R23 ;  /* 0xfffffff81e1f7824 */ /* 0x000fe200078e0217 */
[----:B---3--:R-:W-:Y:S02]  /*0290*/  LEA R12, R12, R3, 0x18 ;  /* 0x000000030c0c7211 */ /* 0x008fe400078ec0ff */
[----:B------:R-:W-:Y:S02]  /*02a0*/  CS2R R170, SRZ ;  /* 0x0000000000aa7805 */ /* 0x000fe4000001ff00 */
[----:B------:R-:W-:Y:S01]  /*02b0*/  LOP3.LUT R3, R6, UR4, RZ, 0xfc, !PT ;  /* 0x0000000406037c12 */ /* 0x000fe2000f8efcff */
[----:B------:R-:W-:Y:S01]  /*02c0*/  IMAD R9, R7, 0x84, R6 ;  /* 0x0000008407097824 */ /* 0x000fe200078e0206 */
[----:B------:R-:W-:Y:S01]  /*02d0*/  LOP3.LUT R4, R21, 0x40, RZ, 0xc0, !PT ;  /* 0x0000004015047812 */ /* 0x000fe200078ec0ff */
[----:B------:R-:W1:Y:S01]  /*02e0*/  S2UR UR4, SR_CTAID.X ;  /* 0x00000000000479c3 */ /* 0x000e620000002500 */
[----:B------:R-:W-:Y:S01]  /*02f0*/  ISETP.GE.U32.AND P5, PT, R7, R31, PT ;  /* 0x0000001f0700720c */ /* 0x000fe20003fa6070 */
[----:B------:R-:W-:Y:S01]  /*0300*/  IMAD R8, R3, R23, RZ ;  /* 0x0000001703087224 */ /* 0x000fe200078e02ff */
[----:B------:R-:W-:-:S02]  /*0310*/  LEA R4, R5, R4, 0x7 ;  /* 0x0000000405047211 */ /* 0x000fc400078e38ff */
[----:B------:R-:W-:Y:S02]  /*0320*/  CS2R R54, SRZ ;  /* 0x0000000000367805 */ /* 0x000fe4000001ff00 */
[----:B------:R-:W-:Y:S02]  /*0330*/  LOP3.LUT R5, R3, 0x20, RZ, 0xfc, !PT ;  /* 0x0000002003057812 */ /* 0x000fe400078efcff */
[----:B------:R-:W-:Y:S02]  /*0340*/  CS2R R44, SRZ ;  /* 0x00000000002c7805 */ /* 0x000fe4000001ff00 */
[----:B------:R-:W-:Y:S02]  /*0350*/  IADD3 R8, P2, PT, R8, R7, RZ ;  /* 0x0000000708087210 */ /* 0x000fe40007f5e0ff */
[----:B------:R-:W-:Y:S02]  /*0360*/  CS2R R52, SRZ ;  /* 0x0000000000347805 */ /* 0x000fe4000001ff00 */
[----:B------:R-:W-:-:S02]  /*0370*/  ISETP.GE.U32.AND P1, PT, R5, UR6, PT ;  /* 0x0000000605007c0c */ /* 0x000fc4000bf26070 */
[----:B------:R-:W-:Y:S02]  /*0380*/  CS2R R42, SRZ ;  /* 0x00000000002a7805 */ /* 0x000fe4000001ff00 */
[----:B------:R-:W-:Y:S02]  /*0390*/  SHF.R.U32.HI R5, RZ, 0x1, R2 ;  /* 0x00000001ff057819 */ /* 0x000fe40000011602 */
[----:B------:R-:W-:Y:S02]  /*03a0*/  CS2R R40, SRZ ;  /* 0x0000000000287805 */ /* 0x000fe4000001ff00 */
[----:B------:R-:W-:Y:S02]  /*03b0*/  LOP3.LUT R7, R6, 0x2, RZ, 0xc0, !PT ;  /* 0x0000000206077812 */ /* 0x000fe400078ec0ff */
[----:B------:R-:W-:Y:S02]  /*03c0*/  CS2R R168, SRZ ;  /* 0x0000000000a87805 */ /* 0x000fe4000001ff00 */
[----:B------:R-:W-:-:S02]  /*03d0*/  LOP3.LUT R6, R5, 0x40, RZ, 0xc0, !PT ;  /* 0x0000004005067812 */ /* 0x000fc400078ec0ff */
[----:B------:R-:W-:Y:S02]  /*03e0*/  CS2R R120, SRZ ;  /* 0x0000000000787805 */ /* 0x000fe4000001ff00 */
[----:B------:R-:W-:Y:S02]  /*03f0*/  MOV R12, R12 ;  /* 0x0000000c000c7202 */ /* 0x000fe40000000f00 */
[----:B------:R-:W-:Y:S02]  /*0400*/  MOV R13, R11 ;  /* 0x0000000b000d7202 */ /* 0x000fe40000000f00 */
[----:B------:R-:W-:Y:S02]  /*0410*/  CS2R R176, SRZ ;  /* 0x0000000000b07805 */ /* 0x000fe4000001ff00 */
[----:B------:R-:W-:Y:S02]  /*0420*/  LOP3.LUT R7, R7, 0x1, R2, 0xf8, !PT ;  /* 0x0000000107077812 */ /* 0x000fe400078ef802 */
[----:B------:R-:W-:-:S02]  /*0430*/  CS2R R162, SRZ ;  /* 0x0000000000a27805 */ /* 0x000fc4000001ff00 */
[----:B------:R-:W-:Y:S02]  /*0440*/  ISETP.GE.U32.AND P0, PT, R3, UR6, PT ;  /* 0x0000000603007c0c */ /* 0x000fe4000bf06070 */
[----:B------:R-:W-:Y:S02]  /*0450*/  CS2R R178, SRZ ;  /* 0x0000000000b27805 */ /* 0x000fe4000001ff00 */
[----:B------:R-:W-:Y:S02]  /*0460*/  LEA R18, P3, R8, UR12, 0x2 ;  /* 0x0000000c08127c11 */ /* 0x000fe4000f8610ff */
[----:B------:R-:W-:Y:S02]  /*0470*/  CS2R R174, SRZ ;  /* 0x0000000000ae7805 */ /* 0x000fe4000001ff00 */
[----:B------:R-:W-:Y:S02]  /*0480*/  IADD3.X R11, PT, PT, RZ, RZ, RZ, P2, !PT ;  /* 0x000000ffff0b7210 */ /* 0x000fe400017fe4ff */
[----:B------:R-:W-:-:S02]  /*0490*/  CS2R R172, SRZ ;  /* 0x0000000000ac7805 */ /* 0x000fc4000001ff00 */
[----:B------:R-:W-:Y:S02]  /*04a0*/  SHF.L.U32 R5, R23, 0x7, RZ ;  /* 0x0000000717057819 */ /* 0x000fe400000006ff */
[----:B------:R-:W-:Y:S02]  /*04b0*/  CS2R R160, SRZ ;  /* 0x0000000000a07805 */ /* 0x000fe4000001ff00 */
[----:B------:R-:W-:Y:S01]  /*04c0*/  LEA R17, R7, R6, 0x2 ;  /* 0x0000000607117211 */ /* 0x000fe200078e10ff */
[----:B------:R-:W-:Y:S01]  /*04d0*/  IMAD.WIDE.U32 R6, R9, 0x4, R12 ;  /* 0x0000000409067825 */ /* 0x000fe200078e000c */
[----:B------:R-:W-:Y:S02]  /*04e0*/  LEA.HI.X R19, R8, UR13, R11, 0x2, P3 ;  /* 0x0000000d08137c11 */ /* 0x000fe400098f140b */
[----:B------:R-:W-:Y:S02]  /*04f0*/  CS2R R158, SRZ ;  /* 0x00000000009e7805 */ /* 0x000fe4000001ff00 */
[----:B------:R-:W-:-:S02]  /*0500*/  IADD3 R10, P2, PT, R5, R18, RZ ;  /* 0x00000012050a7210 */ /* 0x000fc40007f5e0ff */
[----:B------:R-:W-:Y:S02]  /*0510*/  CS2R R156, SRZ ;  /* 0x00000000009c7805 */ /* 0x000fe4000001ff00 */
[C---:B------:R-:W-:Y:S02]  /*0520*/  LOP3.LUT R9, R3.reuse, 0x60, RZ, 0xfc, !PT ;  /* 0x0000006003097812 */ /* 0x040fe400078efcff */
[----:B------:R-:W-:Y:S02]  /*0530*/  CS2R R154, SRZ ;  /* 0x00000000009a7805 */ /* 0x000fe4000001ff00 */
[----:B------:R-:W-:Y:S02]  /*0540*/  LOP3.LUT R8, R3, 0x40, RZ, 0xfc, !PT ;  /* 0x0000004003087812 */ /* 0x000fe400078efcff */
[----:B------:R-:W-:Y:S02]  /*0550*/  CS2R R98, SRZ ;  /* 0x0000000000627805 */ /* 0x000fe4000001ff00 */
[----:B------:R-:W-:-:S02]  /*0560*/  MOV R6, R6 ;  /* 0x0000000600067202 */ /* 0x000fc40000000f00 */
[----:B------:R-:W-:Y:S02]  /*0570*/  CS2R R110, SRZ ;  /* 0x00000000006e7805 */ /* 0x000fe4000001ff00 */
[----:B------:R-:W-:Y:S02]  /*0580*/  IADD3.X R11, PT, PT, RZ, R19, RZ, P2, !PT ;  /* 0x00000013ff0b7210 */ /* 0x000fe400017fe4ff */
[----:B------:R-:W-:Y:S02]  /*0590*/  CS2R R96, SRZ ;  /* 0x0000000000607805 */ /* 0x000fe4000001ff00 */
[----:B------:R-:W-:Y:S01]  /*05a0*/  ISETP.GE.U32.AND P6, PT, R9, UR6, PT ;  /* 0x0000000609007c0c */ /* 0x000fe2000bfc6070 */
[----:B------:R-:W-:Y:S01]  /*05b0*/  @!PT LDS RZ, [RZ] ;  /* 0x00000000fffff984 */ /* 0x000fe20000000800 */
[----:B------:R-:W-:Y:S01]  /*05c0*/  @!PT LDS RZ, [RZ] ;  /* 0x00000000fffff984 */ /* 0x000fe20000000800 */
[----:B------:R-:W-:Y:S01]  /*05d0*/  @!PT LDS RZ, [RZ] ;  /* 0x00000000fffff984 */ /* 0x000fe20000000800 */
[----:B------:R-:W-:Y:S01]  /*05e0*/  @!P0 LDGSTS.E [R6], desc[UR10][R18.64], !P5 ;  /* 0x0000000012068fae */ /* 0x000fe2000e9a100a */
[----:B------:R-:W-:Y:S02]  /*05f0*/  ISETP.GE.U32.AND P2, PT, R8, UR6, PT ;  /* 0x0000000608007c0c */ /* 0x000fe4000bf46070 */
[----:B------:R-:W-:-:S02]  /*0600*/  CS2R R108, SRZ ;  /* 0x00000000006c7805 */ /* 0x000fc4000001ff00 */
[----:B------:R-:W-:Y:S01]  /*0610*/  SHF.L.U32 R9, R23, 0x8, RZ ;  /* 0x0000000817097819 */ /* 0x000fe200000006ff */
[----:B------:R2:W-:Y:S01]  /*0620*/  @!P1 LDGSTS.E [R6+0x80], desc[UR10][R10.64], !P5 ;  /* 0x000800000a069fae */ /* 0x0005e2000e9a100a */
[----:B------:R-:W-:Y:S02]  /*0630*/  SHF.R.U32.HI R28, RZ, 0x7, R2 ;  /* 0x00000007ff1c7819 */ /* 0x000fe40000011602 */
[----:B------:R-:W-:Y:S02]  /*0640*/  CS2R R94, SRZ ;  /* 0x00000000005e7805 */ /* 0x000fe4000001ff00 */
[----:B------:R-:W-:Y:S02]  /*0650*/  MOV R7, UR7 ;  /* 0x0000000700077c02 */ /* 0x000fe40008000f00 */
[----:B------:R-:W-:Y:S02]  /*0660*/  CS2R R106, SRZ ;  /* 0x00000000006a7805 */ /* 0x000fe4000001ff00 */
[----:B-1----:R-:W-:-:S02]  /*0670*/  MOV R8, UR4 ;  /* 0x0000000400087c02 */ /* 0x002fc40008000f00 */
[----:B------:R-:W-:Y:S02]  /*0680*/  CS2R R104, SRZ ;  /* 0x0000000000687805 */ /* 0x000fe4000001ff00 */
[----:B------:R-:W-:Y:S01]  /*0690*/  LOP3.LUT R15, R2, 0x7f, RZ, 0xc0, !PT ;  /* 0x0000007f020f7812 */ /* 0x000fe200078ec0ff */
[----:B------:R-:W-:Y:S01]  /*06a0*/  IMAD R14, R28, R7, RZ ;  /* 0x000000071c0e7224 */ /* 0x000fe200078e02ff */
[----:B------:R-:W-:Y:S02]  /*06b0*/  SHF.R.U32.HI R16, RZ, 0x3, R0 ;  /* 0x00000003ff107819 */ /* 0x000fe40000011600 */
[----:B------:R-:W-:Y:S02]  /*06c0*/  CS2R R102, SRZ ;  /* 0x0000000000667805 */ /* 0x000fe4000001ff00 */
[----:B------:R-:W-:Y:S02]  /*06d0*/  IADD3 R20, P1, PT, R9, R18, RZ ;  /* 0x0000001209147210 */ /* 0x000fe40007f3e0ff */
[----:B------:R-:W-:-:S02]  /*06e0*/  CS2R R100, SRZ ;  /* 0x0000000000647805 */ /* 0x000fc4000001ff00 */
[----:B------:R-:W-:Y:S02]  /*06f0*/  LEA R15, R8, R15, 0x8 ;  /* 0x0000000f080f7211 */ /* 0x000fe400078e40ff */
[----:B------:R-:W-:Y:S02]  /*0700*/  CS2R R152, SRZ ;  /* 0x0000000000987805 */ /* 0x000fe4000001ff00 */
[----:B------:R-:W-:Y:S02]  /*0710*/  LOP3.LUT R25, R16, 0x2, RZ, 0xc0, !PT ;  /* 0x0000000210197812 */ /* 0x000fe400078ec0ff */
[----:B------:R-:W-:Y:S02]  /*0720*/  CS2R R150, SRZ ;  /* 0x0000000000967805 */ /* 0x000fe4000001ff00 */
[----:B--2---:R-:W-:Y:S02]  /*0730*/  LOP3.LUT R11, R21, 0x7, RZ, 0xc0, !PT ;  /* 0x00000007150b7812 */ /* 0x004fe400078ec0ff */
[----:B------:R-:W-:-:S02]  /*0740*/  CS2R R148, SRZ ;  /* 0x0000000000947805 */ /* 0x000fc4000001ff00 */
[----:B------:R-:W-:Y:S02]  /*0750*/  IADD3.X R21, PT, PT, RZ, R19, RZ, P1, !PT ;  /* 0x00000013ff157210 */ /* 0x000fe40000ffe4ff */
[----:B------:R-:W-:Y:S02]  /*0760*/  CS2R R146, SRZ ;  /* 0x0000000000927805 */ /* 0x000fe4000001ff00 */
[----:B------:R-:W-:Y:S02]  /*0770*/  IADD3 R10, PT, PT, R15, 0x80, RZ ;  /* 0x000000800f0a7810 */ /* 0x000fe40007ffe0ff */
[----:B------:R-:W-:Y:S02]  /*0780*/  CS2R R118, SRZ ;  /* 0x0000000000767805 */ /* 0x000fe4000001ff00 */
[----:B------:R-:W-:Y:S01]  /*0790*/  LOP3.LUT R16, R25, 0x1, R0, 0xf8, !PT ;  /* 0x0000000119107812 */ /* 0x000fe200078ef800 */
[----:B------:R1:W-:Y:S01]  /*07a0*/  @!P2 LDGSTS.E [R6+0x100], desc[UR10][R20.64], !P5 ;  /* 0x001000001406afae */ /* 0x0003e2000e9a100a */
[----:B------:R-:W-:-:S02]  /*07b0*/  IADD3 R56, P1, PT, R14, R15, RZ ;  /* 0x0000000f0e387210 */ /* 0x000fc40007f3e0ff */
[----:B------:R-:W-:Y:S02]  /*07c0*/  CS2R R136, SRZ ;  /* 0x0000000000887805 */ /* 0x000fe4000001ff00 */
[----:B------:R-:W-:Y:S02]  /*07d0*/  IADD3 R14, P4, PT, R12, 0x4000, RZ ;  /* 0x000040000c0e7810 */ /* 0x000fe40007f9e0ff */
[----:B------:R-:W-:Y:S02]  /*07e0*/  CS2R R116, SRZ ;  /* 0x0000000000747805 */ /* 0x000fe4000001ff00 */
[----:B------:R-:W-:Y:S02]  /*07f0*/  SHF.L.U32 R22, R2, 0x1, RZ ;  /* 0x0000000102167819 */ /* 0x000fe400000006ff */
[----:B------:R-:W-:Y:S02]  /*0800*/  CS2R R134, SRZ ;  /* 0x0000000000867805 */ /* 0x000fe4000001ff00 */
[-C--:B------:R-:W-:Y:S01]  /*0810*/  ISETP.GE.U32.AND P2, PT, R10, R7.reuse, PT ;  /* 0x000000070a00720c */ /* 0x080fe20003f46070 */
[----:B------:R-:W-:Y:S01]  /*0820*/  IMAD R10, R16, 0x24, R11 ;  /* 0x00000024100a7824 */ /* 0x000fe200078e020b */
[----:B------:R-:W-:Y:S01]  /*0830*/  ISETP.GE.U32.AND P3, PT, R15, R7, PT ;  /* 0x000000070f00720c */ /* 0x000fe20003f66070 */
[----:B------:R-:W-:Y:S01]  /*0840*/  IMAD.WIDE.U32 R16, R17, 0x4, R12 ;  /* 0x0000000411107825 */ /* 0x000fe200078e000c */
[----:B------:R-:W-:-:S02]  /*0850*/  IADD3.X R15, PT, PT, RZ, R13, RZ, P4, !PT ;  /* 0x0000000dff0f7210 */ /* 0x000fc400027fe4ff */
[----:B------:R-:W-:Y:S02]  /*0860*/  CS2R R114, SRZ ;  /* 0x0000000000727805 */ /* 0x000fe4000001ff00 */
[----:B------:R-:W-:Y:S01]  /*0870*/  LOP3.LUT R13, R22, 0x100, RZ, 0xc0, !PT ;  /* 0x00000100160d7812 */ /* 0x000fe200078ec0ff */
[----:B------:R-:W-:Y:S01]  /*0880*/  IMAD R11, R23, 0x180, RZ ;  /* 0x00000180170b7824 */ /* 0x000fe200078e02ff */
[----:B------:R-:W-:Y:S02]  /*0890*/  IADD3.X R25, PT, PT, RZ, RZ, RZ, P1, !PT ;  /* 0x000000ffff197210 */ /* 0x000fe40000ffe4ff */
[----:B------:R-:W-:Y:S02]  /*08a0*/  CS2R R132, SRZ ;  /* 0x0000000000847805 */ /* 0x000fe4000001ff00 */
[----:B------:R-:W-:Y:S02]  /*08b0*/  LOP3.LUT R13, R13, 0x7f, R2, 0xf8, !PT ;  /* 0x0000007f0d0d7812 */ /* 0x000fe400078ef802 */
[----:B------:R-:W-:-:S02]  /*08c0*/  CS2R R130, SRZ ;  /* 0x0000000000827805 */ /* 0x000fc4000001ff00 */
[C---:B------:R-:W-:Y:S02]  /*08d0*/  SHF.L.U64.HI R58, R56.reuse, 0x2, R25 ;  /* 0x00000002383a7819 */ /* 0x040fe40000010219 */
[----:B------:R-:W-:Y:S02]  /*08e0*/  CS2R R128, SRZ ;  /* 0x0000000000807805 */ /* 0x000fe4000001ff00 */
[----:B------:R-:W-:Y:S01]  /*08f0*/  IADD3 R24, P1, PT, R11, R18, RZ ;  /* 0x000000120b187210 */ /* 0x000fe20007f3e0ff */
[----:B------:R-:W-:Y:S01]  /*0900*/  IMAD.WIDE.U32 R12, R13, 0x4, R14 ;  /* 0x000000040d0c7825 */ /* 0x000fe200078e000e */
[----:B------:R-:W-:Y:S02]  /*0910*/  SHF.L.U32 R56, R56, 0x2, RZ ;  /* 0x0000000238387819 */ /* 0x000fe400000006ff */
[----:B------:R-:W-:Y:S02]  /*0920*/  CS2R R112, SRZ ;  /* 0x0000000000707805 */ /* 0x000fe4000001ff00 */
[----:B------:R-:W-:Y:S01]  /*0930*/  IADD3.X R25, PT, PT, RZ, R19, RZ, P1, !PT ;  /* 0x00000013ff197210 */ /* 0x000fe20000ffe4ff */
[----:B------:R-:W-:Y:S01]  /*0940*/  IMAD.WIDE.U32 R18, R31, 0x4, R18 ;  /* 0x000000041f127825 */ /* 0x000fe200078e0012 */
[----:B------:R-:W-:-:S02]  /*0950*/  LOP3.LUT R23, R22, 0xdc, RZ, 0xc0, !PT ;  /* 0x000000dc16177812 */ /* 0x000fc400078ec0ff */
[----:B------:R-:W-:Y:S02]  /*0960*/  CS2R R126, SRZ ;  /* 0x00000000007e7805 */ /* 0x000fe4000001ff00 */
[----:B------:R-:W-:Y:S01]  /*0970*/  IADD3 R26, P1, PT, R56, UR14, RZ ;  /* 0x0000000e381a7c10 */ /* 0x000fe2000ff3e0ff */
[----:B------:R2:W-:Y:S01]  /*0980*/  @!P6 LDGSTS.E [R6+0x180], desc[UR10][R24.64], !P5 ;  /* 0x001800001806efae */ /* 0x0005e2000e9a100a */
[C---:B------:R-:W-:Y:S01]  /*0990*/  ISETP.GE.U32.AND P4, PT, R28.reuse, R31, PT ;  /* 0x0000001f1c00720c */ /* 0x040fe20003f86070 */
[----:B-1----:R-:W-:Y:S01]  /*09a0*/  IMAD.WIDE.U32 R20, R23, 0x4, R14 ;  /* 0x0000000417147825 */ /* 0x002fe200078e000e */
[----:B------:R-:W-:Y:S02]  /*09b0*/  LOP3.LUT R22, R28, 0x2, RZ, 0xfc, !PT ;  /* 0x000000021c167812 */ /* 0x000fe400078efcff */
[----:B------:R-:W-:Y:S02]  /*09c0*/  CS2R R124, SRZ ;  /* 0x00000000007c7805 */ /* 0x000fe4000001ff00 */
[----:B------:R-:W-:Y:S01]  /*09d0*/  MOV R12, R12 ;  /* 0x0000000c000c7202 */ /* 0x000fe20000000f00 */
[----:B------:R-:W-:Y:S01]  /*09e0*/  IMAD R15, R7, 0x18, RZ ;  /* 0x00000018070f7824 */ /* 0x000fe200078e02ff */
[----:B------:R-:W-:-:S02]  /*09f0*/  IADD3.X R27, PT, PT, R58, UR15, RZ, P1, !PT ;  /* 0x0000000f3a1b7c10 */ /* 0x000fc40008ffe4ff */
[----:B------:R-:W-:Y:S02]  /*0a00*/  CS2R R144, SRZ ;  /* 0x0000000000907805 */ /* 0x000fe4000001ff00 */
[----:B------:R-:W-:Y:S02]  /*0a10*/  ISETP.GE.U32.AND P1, PT, R22, R31, PT ;  /* 0x0000001f1600720c */ /* 0x000fe40003f26070 */
[----:B------:R-:W-:Y:S02]  /*0a20*/  CS2R R142, SRZ ;  /* 0x00000000008e7805 */ /* 0x000fe4000001ff00 */
[----:B------:R-:W-:Y:S02]  /*0a30*/  SHF.L.U32 R13, R7, 0x3, RZ ;  /* 0x00000003070d7819 */ /* 0x000fe400000006ff */
[----:B------:R-:W-:Y:S01]  /*0a40*/  LOP3.LUT R14, R28, 0x4, RZ, 0xfc, !PT ;  /* 0x000000041c0e7812 */ /* 0x000fe200078efcff */
[----:B------:R1:W-:Y:S01]  /*0a50*/  @!P3 LDGSTS.E [R12], desc[UR10][R26.64], !P4 ;  /* 0x000000001a0cbfae */ /* 0x0003e2000e1a100a */
[----:B------:R-:W-:-:S02]  /*0a60*/  IADD3 R22, P6, PT, R13, R26, RZ ;  /* 0x0000001a0d167210 */ /* 0x000fc40007fde0ff */
[----:B------:R-:W-:Y:S02]  /*0a70*/  LOP3.LUT R32, R28, 0x6, RZ, 0xfc, !PT ;  /* 0x000000061c207812 */ /* 0x000fe400078efcff */
[----:B------:R-:W-:Y:S02]  /*0a80*/  IADD3 R33, PT, PT, R12, 0x200, RZ ;  /* 0x000002000c217810 */ /* 0x000fe40007ffe0ff */
[----:B------:R-:W-:Y:S02]  /*0a90*/  @!P2 MOV R28, R26 ;  /* 0x0000001a001ca202 */ /* 0x000fe40000000f00 */
[----:B------:R-:W-:Y:S02]  /*0aa0*/  @!P2 MOV R29, R27 ;  /* 0x0000001b001da202 */ /* 0x000fe40000000f00 */
[----:B------:R-:W-:Y:S02]  /*0ab0*/  ISETP.GE.U32.AND P5, PT, R14, R31, PT ;  /* 0x0000001f0e00720c */ /* 0x000fe40003fa6070 */
[----:B------:R-:W-:Y:S01]  /*0ac0*/  IADD3.X R23, PT, PT, RZ, R27, RZ, P6, !PT ;  /* 0x0000001bff177210 */ /* 0x000fe200037fe4ff */
[----:B------:R-:W-:Y:S01]  /*0ad0*/  @!P2 LDGSTS.E [R33], desc[UR10][R28.64+0x200], !P4 ;  /* 0x000002001c21afae */ /* 0x000fe2000e1a100a */
[----:B------:R-:W-:-:S02]  /*0ae0*/  SHF.L.U32 R14, R7, 0x4, RZ ;  /* 0x00000004070e7819 */ /* 0x000fc400000006ff */
[----:B------:R-:W-:Y:S01]  /*0af0*/  ISETP.GE.U32.AND P4, PT, R32, R31, PT ;  /* 0x0000001f2000720c */ /* 0x000fe20003f86070 */
[----:B------:R-:W-:Y:S01]  /*0b00*/  @!P3 LDGSTS.E [R12+0x800], desc[UR10][R22.64], !P1 ;  /* 0x00800000160cbfae */ /* 0x000fe2000c9a100a */
[----:B--2---:R-:W-:Y:S02]  /*0b10*/  IADD3 R24, P6, PT, R14, R26, RZ ;  /* 0x0000001a0e187210 */ /* 0x004fe40007fde0ff */
[----:B------:R-:W-:Y:S01]  /*0b20*/  MOV R16, R16 ;  /* 0x0000001000107202 */ /* 0x000fe20000000f00 */
[----:B------:R2:W-:Y:S01]  /*0b30*/  @!P2 LDGSTS.E [R12+0xa00], desc[UR10][R22.64+0x200], !P1 ;  /* 0x00a00200160cafae */ /* 0x0005e2000c9a100a */
[----:B-1----:R-:W-:Y:S01]  /*0b40*/  IADD3 R26, P1, PT, R15, R26, RZ ;  /* 0x0000001a0f1a7210 */ /* 0x002fe20007f3e0ff */
[----:B------:R-:W-:Y:S01]  /*0b50*/  IMAD R17, R31, R7, RZ ;  /* 0x000000071f117224 */ /* 0x000fe200078e02ff */
[-C--:B------:R-:W-:Y:S02]  /*0b60*/  IADD3.X R25, PT, PT, RZ, R27.reuse, RZ, P6, !PT ;  /* 0x0000001bff197210 */ /* 0x080fe400037fe4ff */
[----:B------:R-:W-:-:S02]  /*0b70*/  IADD3.X R27, PT, PT, RZ, R27, RZ, P1, !PT ;  /* 0x0000001bff1b7210 */ /* 0x000fc40000ffe4ff */
[----:B------:R-:W-:Y:S01]  /*0b80*/  MOV R20, R20 ;  /* 0x0000001400147202 */ /* 0x000fe20000000f00 */
[----:B------:R-:W-:Y:S01]  /*0b90*/  @!P3 LDGSTS.E [R12+0x1000], desc[UR10][R24.64], !P5 ;  /* 0x01000000180cbfae */ /* 0x000fe2000e9a100a */
[----:B------:R-:W-:Y:S02]  /*0ba0*/  ISETP.NE.AND P1, PT, R30, RZ, PT ;  /* 0x000000ff1e00720c */ /* 0x000fe40003f25270 */
[----:B------:R-:W-:Y:S01]  /*0bb0*/  MOV R89, RZ ;  /* 0x000000ff00597202 */ /* 0x000fe20000000f00 */
[----:B------:R-:W-:Y:S01]  /*0bc0*/  @!P2 LDGSTS.E [R12+0x1200], desc[UR10][R24.64+0x200], !P5 ;  /* 0x01200200180cafae */ /* 0x000fe2000e9a100a */
[----:B------:R-:W-:Y:S02]  /*0bd0*/  MOV R75, RZ ;  /* 0x000000ff004b7202 */ /* 0x000fe40000000f00 */
[----:B------:R-:W-:Y:S01]  /*0be0*/  MOV R202, RZ ;  /* 0x000000ff00ca7202 */ /* 0x000fe20000000f00 */
[----:B------:R-:W-:Y:S01]  /*0bf0*/  @!P3 LDGSTS.E [R12+0x1800], desc[UR10][R26.64], !P4 ;  /* 0x018000001a0cbfae */ /* 0x000fe2000e1a100a */
[----:B------:R-:W-:-:S02]  /*0c00*/  MOV R208, RZ ;  /* 0x000000ff00d07202 */ /* 0x000fc40000000f00 */
[----:B--2---:R-:W-:Y:S01]  /*0c10*/  MOV R23, RZ ;  /* 0x000000ff00177202 */ /* 0x004fe20000000f00 */
[----:B------:R1:W-:Y:S01]  /*0c20*/  @!P2 LDGSTS.E [R12+0x1a00], desc[UR10][R26.64+0x200], !P4 ;  /* 0x01a002001a0cafae */ /* 0x0003e2000e1a100a */
[----:B------:R-:W-:Y:S02]  /*0c30*/  MOV R188, RZ ;  /* 0x000000ff00bc7202 */ /* 0x000fe40000000f00 */
[----:B------:R-:W-:Y:S01]  /*0c40*/  MOV R180, RZ ;  /* 0x000000ff00b47202 */ /* 0x000fe20000000f00 */
[----:B------:R-:W0:Y:S01]  /*0c50*/  LDGDEPBAR ;  /* 0x00000000000079af */ /* 0x000e220000000000 */
[----:B------:R-:W-:Y:S02]  /*0c60*/  MOV R71, RZ ;  /* 0x000000ff00477202 */ /* 0x000fe40000000f00 */
[----:B------:R-:W-:Y:S02]  /*0c70*/  MOV R59, RZ ;  /* 0x000000ff003b7202 */ /* 0x000fe40000000f00 */
[----:B------:R-:W-:-:S02]  /*0c80*/  MOV R194, RZ ;  /* 0x000000ff00c27202 */ /* 0x000fc40000000f00 */
[----:B------:R-:W-:Y:S02]  /*0c90*/  MOV R190, RZ ;  /* 0x000000ff00be7202 */ /* 0x000fe40000000f00 */
[----:B------:R-:W-:Y:S02]  /*0ca0*/  MOV R186, RZ ;  /* 0x000000ff00ba7202 */ /* 0x000fe40000000f00 */
[----:B------:R-:W-:Y:S01]  /*0cb0*/  MOV R164, RZ ;  /* 0x000000ff00a47202 */ /* 0x000fe20000000f00 */
[----:B------:R-:W-:-:S04]  /*0cc0*/  DEPBAR.LE SB0, 0x0 ;  /* 0x000080000000791a */ /* 0x000fc80000000000 */
[----:B------:R-:W-:Y:S06]  /*0cd0*/  BAR.SYNC.DEFER_BLOCKING 0x0 ;  /* 0x0000000000007b1d */ /* 0x000fec0000010000 */
[----:B------:R2:W3:Y:S04]  /*0ce0*/  LDS.128 R80, [R16] ;  /* 0x0000000010507984 */ /* 0x0004e80000000c00 */
[----:B------:R2:W4:Y:S04]  /*0cf0*/  LDS.128 R84, [R16+0x40] ;  /* 0x0000400010547984 */ /* 0x0005280000000c00 */
[----:B------:R2:W5:Y:S04]  /*0d00*/  LDS.128 R32, [R16+0x80] ;  /* 0x0000800010207984 */ /* 0x0005680000000c00 */
[----:B------:R2:W2:Y:S04]  /*0d10*/  LDS.128 R36, [R16+0xc0] ;  /* 0x0000c00010247984 */ /* 0x0004a80000000c00 */
[----:B------:R2:W2:Y:S04]  /*0d20*/  LDS.128 R28, [R20] ;  /* 0x00000000141c7984 */ /* 0x0004a80000000c00 */
[----:B-1----:R1:W1:Y:S01]  /*0d30*/  LDS.128 R24, [R20+0x80] ;  /* 0x0000800014187984 */ /* 0x0022620000000c00 */
[----:B------:R-:W-:Y:S05]  /*0d40*/  @!P1 BRA `(.L_x_0) ;  /* 0x0000004400fc9947 */ /* 0x000fea0003800000 */
[C---:B------:R-:W-:Y:S01]  /*0d50*/  LEA R22, P1, R17.reuse, R56, 0x2 ;  /* 0x0000003811167211 */ /* 0x040fe200078210ff */
[----:B------:R-:W1:Y:S01]  /*0d60*/  LDCU UR6, c[0x0][0x398] ;  /* 0x00007300ff0677ac */ /* 0x000e620008000800 */
[----:B------:R-:W-:Y:S02]  /*0d70*/  MOV R140, RZ ;  /* 0x000000ff008c7202 */ /* 0x000fe40000000f00 */
[----:B------:R-:W-:Y:S01]  /*0d80*/  IADD3 R22, P2, PT, R22, UR14, RZ ;  /* 0x0000000e16167c10 */ /* 0x000fe2000ff5e0ff */
[----:B------:R-:W1:Y:S01]  /*0d90*/  LDCU UR9, c[0x0][0x3a4] ;  /* 0x00007480ff0977ac */ /* 0x000e620008000800 */
[----:B------:R-:W-:Y:S02]  /*0da0*/  LEA.HI.X R21, R17, R58, RZ, 0x2, P1 ;  /* 0x0000003a11157211 */ /* 0x000fe400008f14ff */
[----:B------:R-:W-:Y:S02]  /*0db0*/  IADD3 R22, P1, PT, R22, 0x200, RZ ;  /* 0x0000020016167810 */ /* 0x000fe40007f3e0ff */
[----:B------:R-:W-:-:S02]  /*0dc0*/  MOV R17, R19 ;  /* 0x0000001300117202 */ /* 0x000fc40000000f00 */
[----:B------:R-:W-:Y:S02]  /*0dd0*/  IADD3.X R21, PT, PT, RZ, UR15, R21, P1, P2 ;  /* 0x0000000fff157c10 */ /* 0x000fe40008fe4415 */
[----:B------:R-:W-:-:S07]  /*0de0*/  MOV R19, R46 ;  /* 0x0000002e00137202 */ /* 0x000fce0000000f00 */
.L_x_1:
[-C--:B-123--:R-:W-:Y:S01]  /*0df0*/  FFMA R125, R28, R80.reuse, R125 ;  /* 0x000000501c7d7223 */ /* 0x08efe2000000007d */
[-C--:B------:R-:W-:Y:S01]  /*0e00*/  FFMA R142, R29, R80.reuse, R142 ;  /* 0x000000501d8e7223 */ /* 0x080fe2000000008e */
[-C--:B------:R-:W-:Y:S01]  /*0e10*/  FFMA R127, R30, R80.reuse, R127 ;  /* 0x000000501e7f7223 */ /* 0x080fe2000000007f */
[-C--:B------:R-:W-:Y:S01]  /*0e20*/  FFMA R144, R31, R80.reuse, R144 ;  /* 0x000000501f907223 */ /* 0x080fe20000000090 */
[-C--:B-1----:R-:W-:Y:S01]  /*0e30*/  FFMA R129, R24, R80.reuse, R129 ;  /* 0x0000005018817223 */ /* 0x082fe20000000081 */
[-C--:B------:R-:W-:Y:S01]  /*0e40*/  FFMA R146, R25, R80.reuse, R146 ;  /* 0x0000005019927223 */ /* 0x080fe20000000092 */
[-C--:B------:R-:W-:Y:S01]  /*0e50*/  FFMA R131, R26, R80.reuse, R131 ;  /* 0x000000501a837223 */ /* 0x080fe20000000083 */
[----:B------:R-:W-:Y:S01]  /*0e60*/  FFMA R148, R27, R80, R148 ;  /* 0x000000501b947223 */ /* 0x000fe20000000094 */
[-C--:B----4-:R-:W-:Y:S01]  /*0e70*/  FFMA R107, R28, R84.reuse, R107 ;  /* 0x000000541c6b7223 */ /* 0x090fe2000000006b */
[-C--:B------:R-:W-:Y:S01]  /*0e80*/  FFMA R122, R29, R84.reuse, R122 ;  /* 0x000000541d7a7223 */ /* 0x080fe2000000007a */
[-C--:B------:R-:W-:Y:S01]  /*0e90*/  FFMA R109, R30, R84.reuse, R109 ;  /* 0x000000541e6d7223 */ /* 0x080fe2000000006d */
[-C--:B------:R-:W-:Y:S01]  /*0ea0*/  FFMA R124, R31, R84.reuse, R124 ;  /* 0x000000541f7c7223 */ /* 0x080fe2000000007c */
[-C--:B------:R-:W-:Y:S01]  /*0eb0*/  FFMA R111, R24, R84.reuse, R111 ;  /* 0x00000054186f7223 */ /* 0x080fe2000000006f */
[-C--:B------:R-:W-:Y:S01]  /*0ec0*/  FFMA R126, R25, R84.reuse, R126 ;  /* 0x00000054197e7223 */ /* 0x080fe2000000007e */
[-C--:B------:R-:W-:Y:S01]  /*0ed0*/  FFMA R113, R26, R84.reuse, R113 ;  /* 0x000000541a717223 */ /* 0x080fe20000000071 */
[----:B------:R-:W-:Y:S01]  /*0ee0*/  FFMA R128, R27, R84, R128 ;  /* 0x000000541b807223 */ /* 0x000fe20000000080 */
[-C--:B------:R-:W-:Y:S01]  /*0ef0*/  FFMA R130, R28, R85.reuse, R130 ;  /* 0x000000551c827223 */ /* 0x080fe20000000082 */
        /* <DEDUP_REMOVED lines=31> */
[-C--:B-----5:R-:W-:Y:S01]  /*10f0*/  FFMA R87, R28, R32.reuse, R59 ;  /* 0x000000201c577223 */ /* 0x0a0fe2000000003b */
        /* <DEDUP_REMOVED lines=31> */
[----:B------:R-:W-:Y:S01]  /*12f0*/  LDS.128 R56, [R20+0x480] ;  /* 0x0004800014387984 */ /* 0x000fe20000000c00 */
[-C--:B------:R-:W-:Y:S01]  /*1300*/  FFMA R139, R28, R82.reuse, R139 ;  /* 0x000000521c8b7223 */ /* 0x080fe2000000008b */
[-C--:B------:R-:W-:Y:S01]  /*1310*/  FFMA R160, R29, R82.reuse, R160 ;  /* 0x000000521da07223 */ /* 0x080fe200000000a0 */
[-C--:B------:R-:W-:Y:S01]  /*1320*/  FFMA R141, R30, R82.reuse, R141 ;  /* 0x000000521e8d7223 */ /* 0x080fe2000000008d */
[----:B------:R-:W1:Y:S01]  /*1330*/  LDS.128 R32, [R16+0x210] ;  /* 0x0002100010207984 */ /* 0x000e620000000c00 */
[-C--:B------:R-:W-:Y:S01]  /*1340*/  FFMA R162, R31, R82.reuse, R162 ;  /* 0x000000521fa27223 */ /* 0x080fe200000000a2 */
[-C--:B------:R-:W-:Y:S01]  /*1350*/  FFMA R143, R24, R82.reuse, R143 ;  /* 0x00000052188f7223 */ /* 0x080fe2000000008f */
[-C--:B------:R-:W-:Y:S01]  /*1360*/  FFMA R164, R25, R82.reuse, R164 ;  /* 0x0000005219a47223 */ /* 0x080fe200000000a4 */
[-C--:B------:R-:W-:Y:S01]  /*1370*/  FFMA R145, R26, R82.reuse, R145 ;  /* 0x000000521a917223 */ /* 0x080fe20000000091 */
[----:B------:R-:W-:Y:S01]  /*1380*/  FFMA R8, R27, R82, R184 ;  /* 0x000000521b087223 */ /* 0x000fe200000000b8 */
[CC--:B------:R-:W-:Y:S01]  /*1390*/  FFMA R79, R24.reuse, R36.reuse, R121 ;  /* 0x00000024184f7223 */ /* 0x0c0fe20000000079 */
[CC--:B------:R-:W-:Y:S01]  /*13a0*/  FFMA R103, R24.reuse, R83.reuse, R103 ;  /* 0x0000005318677223 */ /* 0x0c0fe20000000067 */
[C---:B------:R-:W-:Y:S01]  /*13b0*/  FFMA R118, R25.reuse, R83, R118 ;  /* 0x0000005319767223 */ /* 0x040fe20000000076 */
[C---:B------:R-:W-:Y:S01]  /*13c0*/  FFMA R82, R25.reuse, R36, R76 ;  /* 0x0000002419527223 */ /* 0x040fe2000000004c */
[CC--:B------:R-:W-:Y:S01]  /*13d0*/  FFMA R69, R24.reuse, R37.reuse, R89 ;  /* 0x0000002518457223 */ /* 0x0c0fe20000000059 */
[C---:B------:R-:W-:Y:S01]  /*13e0*/  FFMA R48, R25.reuse, R37, R48 ;  /* 0x0000002519307223 */ /* 0x040fe20000000030 */
[CC--:B------:R-:W-:Y:S01]  /*13f0*/  FFMA R47, R24.reuse, R38.reuse, R171 ;  /* 0x00000026182f7223 */ /* 0x0c0fe200000000ab */
[C---:B------:R-:W-:Y:S01]  /*1400*/  FFMA R190, R25.reuse, R38, R90 ;  /* 0x0000002619be7223 */ /* 0x040fe2000000005a */
[-C--:B------:R-:W-:Y:S01]  /*1410*/  FFMA R121, R24, R39.reuse, R61 ;  /* 0x0000002718797223 */ /* 0x080fe2000000003d */
[----:B------:R-:W-:Y:S01]  /*1420*/  FFMA R138, R25, R39, R138 ;  /* 0x00000027198a7223 */ /* 0x000fe2000000008a */
[C---:B------:R-:W-:Y:S01]  /*1430*/  LOP3.LUT R24, R3.reuse, 0x20, RZ, 0xfc, !PT ;  /* 0x0000002003187812 */ /* 0x040fe200078efcff */
[-C--:B------:R-:W-:Y:S01]  /*1440*/  FFMA R112, R28, R83.reuse, R112 ;  /* 0x000000531c707223 */ /* 0x080fe20000000070 */
[----:B------:R-:W-:Y:S01]  /*1450*/  LOP3.LUT R25, R3, 0x40, RZ, 0xfc, !PT ;  /* 0x0000004003197812 */ /* 0x000fe200078efcff */
[-C--:B------:R-:W-:Y:S01]  /*1460*/  FFMA R114, R29, R83.reuse, R114 ;  /* 0x000000531d727223 */ /* 0x080fe20000000072 */
[-C--:B------:R-:W-:Y:S01]  /*1470*/  FFMA R101, R30, R83.reuse, R101 ;  /* 0x000000531e657223 */ /* 0x080fe20000000065 */
[----:B------:R-:W-:Y:S01]  /*1480*/  FFMA R116, R31, R83, R116 ;  /* 0x000000531f747223 */ /* 0x000fe20000000074 */
[-C--:B------:R-:W-:Y:S01]  /*1490*/  FFMA R165, R28, R36.reuse, R179 ;  /* 0x000000241ca57223 */ /* 0x080fe200000000b3 */
        /* <DEDUP_REMOVED lines=15> */
[----:B------:R-:W2:Y:S01]  /*1590*/  LDS.128 R64, [R20+0x400] ;  /* 0x0004000014407984 */ /* 0x000ea20000000c00 */
[CC--:B------:R-:W-:Y:S01]  /*15a0*/  FFMA R105, R26.reuse, R83.reuse, R105 ;  /* 0x000000531a697223 */ /* 0x0c0fe20000000069 */
[C---:B------:R-:W-:Y:S01]  /*15b0*/  FFMA R120, R27.reuse, R83, R120 ;  /* 0x000000531b787223 */ /* 0x040fe20000000078 */
[CC--:B------:R-:W-:Y:S01]  /*15c0*/  FFMA R77, R26.reuse, R36.reuse, R169 ;  /* 0x000000241a4d7223 */ /* 0x0c0fe200000000a9 */
[----:B------:R-:W3:Y:S01]  /*15d0*/  LDS.128 R28, [R16+0x250] ;  /* 0x00025000101c7984 */ /* 0x000ee20000000c00 */
[C---:B------:R-:W-:Y:S01]  /*15e0*/  FFMA R40, R27.reuse, R36, R40 ;  /* 0x000000241b287223 */ /* 0x040fe20000000028 */
[CC--:B------:R-:W-:Y:S01]  /*15f0*/  FFMA R41, R26.reuse, R37.reuse, R41 ;  /* 0x000000251a297223 */ /* 0x0c0fe20000000029 */
[C---:B------:R-:W-:Y:S01]  /*1600*/  FFMA R50, R27.reuse, R37, R50 ;  /* 0x000000251b327223 */ /* 0x040fe20000000032 */
[CC--:B------:R-:W-:Y:S01]  /*1610*/  FFMA R49, R26.reuse, R38.reuse, R49 ;  /* 0x000000261a317223 */ /* 0x0c0fe20000000031 */
[C---:B------:R-:W-:Y:S01]  /*1620*/  FFMA R78, R27.reuse, R38, R91 ;  /* 0x000000261b4e7223 */ /* 0x040fe2000000005b */
[-C--:B------:R-:W-:Y:S01]  /*1630*/  FFMA R123, R26, R39.reuse, R123 ;  /* 0x000000271a7b7223 */ /* 0x080fe2000000007b */
[----:B------:R-:W-:Y:S01]  /*1640*/  FFMA R140, R27, R39, R140 ;  /* 0x000000271b8c7223 */ /* 0x000fe2000000008c */
[----:B------:R-:W-:Y:S01]  /*1650*/  ISETP.GE.U32.AND P5, PT, R24, UR6, PT ;  /* 0x0000000618007c0c */ /* 0x000fe2000bfa6070 */
[----:B-1----:R-:W-:Y:S01]  /*1660*/  FFMA R196, R34, R59, R8 ;  /* 0x0000003b22c47223 */ /* 0x002fe20000000008 */
[----:B------:R-:W-:Y:S01]  /*1670*/  ISETP.GE.U32.AND P4, PT, R25, UR6, PT ;  /* 0x0000000619007c0c */ /* 0x000fe2000bf86070 */
[----:B------:R-:W1:Y:S01]  /*1680*/  S2R R8, SR_CTAID.X ;  /* 0x0000000000087919 */ /* 0x000e620000002500 */
[----:B------:R-:W-:Y:S01]  /*1690*/  LOP3.LUT R7, R3, 0x60, RZ, 0xfc, !PT ;  /* 0x0000006003077812 */ /* 0x000fe200078efcff */
[----:B------:R-:W-:Y:S01]  /*16a0*/  FFMA R129, R32, R56, R129 ;  /* 0x0000003820817223 */ /* 0x000fe20000000081 */
[----:B------:R-:W-:Y:S01]  /*16b0*/  LOP3.LUT R6, R6, 0x2000, RZ, 0x3c, !PT ;  /* 0x0000200006067812 */ /* 0x000fe200078e3cff */
[----:B------:R-:W4:Y:S01]  /*16c0*/  LDS.128 R24, [R16+0x290] ;  /* 0x0002900010187984 */ /* 0x000f220000000c00 */
[----:B------:R-:W-:Y:S01]  /*16d0*/  ISETP.GE.U32.AND P3, PT, R7, UR6, PT ;  /* 0x0000000607007c0c */ /* 0x000fe2000bf66070 */
[----:B------:R-:W-:Y:S01]  /*16e0*/  FFMA R146, R32, R57, R146 ;  /* 0x0000003920927223 */ /* 0x000fe20000000092 */
[----:B------:R-:W5:Y:S01]  /*16f0*/  LDC R7, c[0x0][0x39c] ;  /* 0x0000e700ff077b82 */ /* 0x000f620000000800 */
[----:B------:R-:W5:Y:S01]  /*1700*/  LDS.128 R36, [R16+0x2d0] ;  /* 0x0002d00010247984 */ /* 0x000f620000000c00 */
[----:B------:R-:W-:Y:S01]  /*1710*/  LOP3.LUT R12, R12, 0x2000, RZ, 0x3c, !PT ;  /* 0x000020000c0c7812 */ /* 0x000fe200078e3cff */
[C---:B------:R-:W-:Y:S01]  /*1720*/  FFMA R131, R32.reuse, R58, R131 ;  /* 0x0000003a20837223 */ /* 0x040fe20000000083 */
[----:B------:R-:W-:Y:S01]  /*1730*/  FFMA R148, R32, R59, R148 ;  /* 0x0000003b20947223 */ /* 0x000fe20000000094 */
[C---:B------:R-:W-:Y:S01]  /*1740*/  FFMA R135, R33.reuse, R56, R135 ;  /* 0x0000003821877223 */ /* 0x040fe20000000087 */
[C---:B------:R-:W-:Y:S01]  /*1750*/  FFMA R156, R33.reuse, R57, R156 ;  /* 0x00000039219c7223 */ /* 0x040fe2000000009c */
[C---:B------:R-:W-:Y:S01]  /*1760*/  FFMA R137, R33.reuse, R58, R137 ;  /* 0x0000003a21897223 */ /* 0x040fe20000000089 */
[----:B------:R-:W-:Y:S01]  /*1770*/  FFMA R158, R33, R59, R158 ;  /* 0x0000003b219e7223 */ /* 0x000fe2000000009e */
[C---:B------:R-:W-:Y:S01]  /*1780*/  FFMA R143, R34.reuse, R56, R143 ;  /* 0x00000038228f7223 */ /* 0x040fe2000000008f */
[CC--:B------:R-:W-:Y:S01]  /*1790*/  FFMA R164, R34.reuse, R57.reuse, R164 ;  /* 0x0000003922a47223 */ /* 0x0c0fe200000000a4 */
[----:B------:R-:W-:Y:S01]  /*17a0*/  FFMA R145, R34, R58, R145 ;  /* 0x0000003a22917223 */ /* 0x000fe20000000091 */
[C---:B------:R-:W-:Y:S01]  /*17b0*/  FFMA R103, R35.reuse, R56, R103 ;  /* 0x0000003823677223 */ /* 0x040fe20000000067 */
[C---:B------:R-:W-:Y:S01]  /*17c0*/  FFMA R118, R35.reuse, R57, R118 ;  /* 0x0000003923767223 */ /* 0x040fe20000000076 */
[C---:B------:R-:W-:Y:S01]  /*17d0*/  FFMA R105, R35.reuse, R58, R105 ;  /* 0x0000003a23697223 */ /* 0x040fe20000000069 */
[----:B------:R-:W-:Y:S01]  /*17e0*/  FFMA R120, R35, R59, R120 ;  /* 0x0000003b23787223 */ /* 0x000fe20000000078 */
[----:B------:R-:W-:Y:S01]  /*17f0*/  IADD3 R19, PT, PT, R19, -0x1, RZ ;  /* 0xffffffff13137810 */ /* 0x000fe20007ffe0ff */
[C---:B--2---:R-:W-:Y:S01]  /*1800*/  FFMA R125, R32.reuse, R64, R125 ;  /* 0x00000040207d7223 */ /* 0x044fe2000000007d */
[C---:B------:R-:W-:Y:S01]  /*1810*/  FFMA R142, R32.reuse, R65, R142 ;  /* 0x00000041208e7223 */ /* 0x040fe2000000008e */
[C---:B------:R-:W-:Y:S01]  /*1820*/  FFMA R127, R32.reuse, R66, R127 ;  /* 0x00000042207f7223 */ /* 0x040fe2000000007f */
[----:B------:R-:W-:Y:S01]  /*1830*/  FFMA R144, R32, R67, R144 ;  /* 0x0000004320907223 */ /* 0x000fe20000000090 */
[C---:B---3--:R-:W-:Y:S01]  /*1840*/  FFMA R130, R29.reuse, R64, R130 ;  /* 0x000000401d827223 */ /* 0x048fe20000000082 */
[C---:B------:R-:W-:Y:S01]  /*1850*/  FFMA R132, R29.reuse, R65, R132 ;  /* 0x000000411d847223 */ /* 0x040fe20000000084 */
[C---:B------:R-:W-:Y:S01]  /*1860*/  FFMA R115, R29.reuse, R66, R115 ;  /* 0x000000421d737223 */ /* 0x040fe20000000073 */
[C---:B------:R-:W-:Y:S01]  /*1870*/  FFMA R134, R29.reuse, R67, R134 ;  /* 0x000000431d867223 */ /* 0x040fe20000000086 */
[C---:B------:R-:W-:Y:S01]  /*1880*/  FFMA R117, R29.reuse, R56, R117 ;  /* 0x000000381d757223 */ /* 0x040fe20000000075 */
[C---:B------:R-:W-:Y:S01]  /*1890*/  FFMA R136, R29.reuse, R57, R136 ;  /* 0x000000391d887223 */ /* 0x040fe20000000088 */
[C---:B------:R-:W-:Y:S01]  /*18a0*/  FFMA R119, R29.reuse, R58, R119 ;  /* 0x0000003a1d777223 */ /* 0x040fe20000000077 */
[----:B------:R-:W-:Y:S01]  /*18b0*/  FFMA R168, R29, R59, R168 ;  /* 0x0000003b1da87223 */ /* 0x000fe200000000a8 */
[----:B------:R-:W-:Y:S01]  /*18c0*/  LOP3.LUT R29, R2, 0x7f, RZ, 0xc0, !PT ;  /* 0x0000007f021d7812 */ /* 0x000fe200078ec0ff */
[C---:B------:R-:W-:Y:S01]  /*18d0*/  FFMA R107, R28.reuse, R64, R107 ;  /* 0x000000401c6b7223 */ /* 0x040fe2000000006b */
[C---:B------:R-:W-:Y:S01]  /*18e0*/  FFMA R122, R28.reuse, R65, R122 ;  /* 0x000000411c7a7223 */ /* 0x040fe2000000007a */
[C---:B------:R-:W-:Y:S01]  /*18f0*/  FFMA R109, R28.reuse, R66, R109 ;  /* 0x000000421c6d7223 */ /* 0x040fe2000000006d */
[C---:B------:R-:W-:Y:S01]  /*1900*/  FFMA R124, R28.reuse, R67, R124 ;  /* 0x000000431c7c7223 */ /* 0x040fe2000000007c */
[C---:B------:R-:W-:Y:S01]  /*1910*/  FFMA R111, R28.reuse, R56, R111 ;  /* 0x000000381c6f7223 */ /* 0x040fe2000000006f */
[----:B------:R-:W-:Y:S01]  /*1920*/  FFMA R126, R28, R57, R126 ;  /* 0x000000391c7e7223 */ /* 0x000fe2000000007e */
[C---:B----4-:R-:W-:Y:S01]  /*1930*/  FFMA R87, R24.reuse, R64, R87 ;  /* 0x0000004018577223 */ /* 0x050fe20000000057 */
[C---:B------:R-:W-:Y:S01]  /*1940*/  FFMA R96, R24.reuse, R65, R96 ;  /* 0x0000004118607223 */ /* 0x040fe20000000060 */
[C---:B------:R-:W-:Y:S01]  /*1950*/  FFMA R89, R24.reuse, R66, R81 ;  /* 0x0000004218597223 */ /* 0x040fe20000000051 */
[C---:B------:R-:W-:Y:S01]  /*1960*/  FFMA R98, R24.reuse, R67, R98 ;  /* 0x0000004318627223 */ /* 0x040fe20000000062 */
[C---:B------:R-:W-:Y:S01]  /*1970*/  FFMA R91, R24.reuse, R56, R63 ;  /* 0x00000038185b7223 */ /* 0x040fe2000000003f */
[C---:B------:R-:W-:Y:S01]  /*1980*/  FFMA R100, R24.reuse, R57, R100 ;  /* 0x0000003918647223 */ /* 0x040fe20000000064 */
[CC--:B------:R-:W-:Y:S01]  /*1990*/  FFMA R93, R24.reuse, R58.reuse, R93 ;  /* 0x0000003a185d7223 */ /* 0x0c0fe2000000005d */
[----:B------:R-:W-:Y:S01]  /*19a0*/  FFMA R102, R24, R59, R102 ;  /* 0x0000003b18667223 */ /* 0x000fe20000000066 */
[----:B-1----:R-:W-:Y:S01]  /*19b0*/  LEA R24, R8, R29, 0x8 ;  /* 0x0000001d08187211 */ /* 0x002fe200078e40ff */
[C---:B------:R-:W-:Y:S01]  /*19c0*/  FFMA R113, R28.reuse, R58, R113 ;  /* 0x0000003a1c717223 */ /* 0x040fe20000000071 */
[----:B------:R-:W-:Y:S01]  /*19d0*/  FFMA R128, R28, R59, R128 ;  /* 0x0000003b1c807223 */ /* 0x000fe20000000080 */
[C---:B------:R-:W-:Y:S01]  /*19e0*/  FFMA R104, R25.reuse, R64, R104 ;  /* 0x0000004019687223 */ /* 0x040fe20000000068 */
[C---:B-----5:R-:W-:Y:S01]  /*19f0*/  ISETP.GE.U32.AND P2, PT, R24.reuse, R7, PT ;  /* 0x000000071800720c */ /* 0x060fe20003f46070 */
[C---:B------:R-:W-:Y:S01]  /*1a00*/  FFMA R106, R25.reuse, R65, R106 ;  /* 0x00000041196a7223 */ /* 0x040fe2000000006a */
[----:B------:R-:W-:Y:S01]  /*1a10*/  IADD3 R28, PT, PT, R24, 0x80, RZ ;  /* 0x00000080181c7810 */ /* 0x000fe20007ffe0ff */
[C---:B------:R-:W-:Y:S01]  /*1a20*/  FFMA R95, R25.reuse, R66, R95 ;  /* 0x00000042195f7223 */ /* 0x040fe2000000005f */
[C---:B------:R-:W-:Y:S01]  /*1a30*/  FFMA R108, R25.reuse, R67, R108 ;  /* 0x00000043196c7223 */ /* 0x040fe2000000006c */
[C---:B------:R-:W-:Y:S01]  /*1a40*/  FFMA R97, R25.reuse, R56, R97 ;  /* 0x0000003819617223 */ /* 0x040fe20000000061 */
[C---:B------:R-:W-:Y:S01]  /*1a50*/  FFMA R110, R25.reuse, R57, R110 ;  /* 0x00000039196e7223 */ /* 0x040fe2000000006e */
[C---:B------:R-:W-:Y:S01]  /*1a60*/  FFMA R99, R25.reuse, R58, R99 ;  /* 0x0000003a19637223 */ /* 0x040fe20000000063 */
[----:B------:R-:W-:Y:S01]  /*1a70*/  FFMA R176, R25, R59, R186 ;  /* 0x0000003b19b07223 */ /* 0x000fe200000000ba */
[----:B------:R-:W-:Y:S01]  /*1a80*/  ISETP.GE.U32.AND P1, PT, R28, R7, PT ;  /* 0x000000071c00720c */ /* 0x000fe20003f26070 */
[C---:B------:R-:W-:Y:S01]  /*1a90*/  FFMA R150, R33.reuse, R64, R150 ;  /* 0x0000004021967223 */ /* 0x040fe20000000096 */
[----:B------:R-:W-:Y:S01]  /*1aa0*/  @!P0 MOV R24, R18 ;  /* 0x0000001200188202 */ /* 0x000fe20000000f00 */
[C---:B------:R-:W-:Y:S01]  /*1ab0*/  FFMA R152, R33.reuse, R65, R152 ;  /* 0x0000004121987223 */ /* 0x040fe20000000098 */
[----:B------:R-:W-:Y:S01]  /*1ac0*/  @!P0 MOV R25, R17 ;  /* 0x0000001100198202 */ /* 0x000fe20000000f00 */
[C---:B------:R-:W-:Y:S01]  /*1ad0*/  FFMA R133, R33.reuse, R66, R133 ;  /* 0x0000004221857223 */ /* 0x040fe20000000085 */
[----:B------:R-:W-:Y:S01]  /*1ae0*/  FFMA R154, R33, R67, R154 ;  /* 0x00000043219a7223 */ /* 0x000fe2000000009a */
[C---:B------:R-:W-:Y:S01]  /*1af0*/  FFMA R139, R34.reuse, R64, R139 ;  /* 0x00000040228b7223 */ /* 0x040fe2000000008b */
[C---:B------:R-:W-:Y:S01]  /*1b00*/  FFMA R160, R34.reuse, R65, R160 ;  /* 0x0000004122a07223 */ /* 0x040fe200000000a0 */
[----:B------:R-:W-:Y:S01]  /*1b10*/  @!PT LDS RZ, [RZ] ;  /* 0x00000000fffff984 */ /* 0x000fe20000000800 */
[----:B------:R-:W-:Y:S01]  /*1b20*/  @!PT LDS RZ, [RZ] ;  /* 0x00000000fffff984 */ /* 0x000fe20000000800 */
[----:B------:R-:W-:Y:S01]  /*1b30*/  @!PT LDS RZ, [RZ] ;  /* 0x00000000fffff984 */ /* 0x000fe20000000800 */
[----:B------:R1:W-:Y:S01]  /*1b40*/  @!P0 LDGSTS.E [R6], desc[UR10][R24.64] ;  /* 0x0000000018068fae */ /* 0x0003e2000b9a100a */
[C---:B------:R-:W-:Y:S01]  /*1b50*/  FFMA R141, R34.reuse, R66, R141 ;  /* 0x00000042228d7223 */ /* 0x040fe2000000008d */
[----:B------:R-:W-:Y:S01]  /*1b60*/  FFMA R162, R34, R67, R162 ;  /* 0x0000004322a27223 */ /* 0x000fe200000000a2 */
[C---:B------:R-:W-:Y:S01]  /*1b70*/  FFMA R112, R35.reuse, R64, R112 ;  /* 0x0000004023707223 */ /* 0x040fe20000000070 */
[C---:B------:R-:W-:Y:S01]  /*1b80*/  FFMA R114, R35.reuse, R65, R114 ;  /* 0x0000004123727223 */ /* 0x040fe20000000072 */
[C---:B------:R-:W-:Y:S01]  /*1b90*/  FFMA R101, R35.reuse, R66, R101 ;  /* 0x0000004223657223 */ /* 0x040fe20000000065 */
[----:B------:R-:W-:Y:S01]  /*1ba0*/  FFMA R116, R35, R67, R116 ;  /* 0x0000004323747223 */ /* 0x000fe20000000074 */
[C---:B------:R-:W-:Y:S01]  /*1bb0*/  FFMA R155, R26.reuse, R64, R155 ;  /* 0x000000401a9b7223 */ /* 0x040fe2000000009b */
[C---:B------:R-:W-:Y:S01]  /*1bc0*/  FFMA R178, R26.reuse, R65, R178 ;  /* 0x000000411ab27223 */ /* 0x040fe200000000b2 */
[C---:B------:R-:W-:Y:S01]  /*1bd0*/  FFMA R157, R26.reuse, R66, R157 ;  /* 0x000000421a9d7223 */ /* 0x040fe2000000009d */
[C---:B------:R-:W-:Y:S01]  /*1be0*/  FFMA R180, R26.reuse, R67, R180 ;  /* 0x000000431ab47223 */ /* 0x040fe200000000b4 */
[C---:B------:R-:W-:Y:S01]  /*1bf0*/  FFMA R159, R26.reuse, R56, R159 ;  /* 0x000000381a9f7223 */ /* 0x040fe2000000009f */
[----:B-1----:R-:W-:Y:S01]  /*1c00*/  @!P2 MOV R24, R22 ;  /* 0x000000160018a202 */ /* 0x002fe20000000f00 */
[C---:B------:R-:W-:Y:S01]  /*1c10*/  FFMA R182, R26.reuse, R57, R182 ;  /* 0x000000391ab67223 */ /* 0x040fe200000000b6 */
[----:B------:R-:W-:Y:S01]  /*1c20*/  @!P2 MOV R25, R21 ;  /* 0x000000150019a202 */ /* 0x000fe20000000f00 */
[C---:B------:R-:W-:Y:S01]  /*1c30*/  FFMA R161, R26.reuse, R58, R161 ;  /* 0x0000003a1aa17223 */ /* 0x040fe200000000a1 */
[----:B------:R-:W-:Y:S01]  /*1c40*/  FFMA R188, R26, R59, R188 ;  /* 0x0000003b1abc7223 */ /* 0x000fe200000000bc */
[C---:B------:R-:W-:Y:S01]  /*1c50*/  FFMA R70, R27.reuse, R64, R70 ;  /* 0x000000401b467223 */ /* 0x040fe20000000046 */
[C---:B------:R-:W-:Y:S01]  /*1c60*/  FFMA R68, R27.reuse, R65, R68 ;  /* 0x000000411b447223 */ /* 0x040fe20000000044 */
[----:B------:R1:W-:Y:S01]  /*1c70*/  @!P2 LDGSTS.E [R12], desc[UR10][R24.64+-0x200] ;  /* 0x00000e00180cafae */ /* 0x0003e2000b9a100a */
[C---:B------:R-:W-:Y:S01]  /*1c80*/  FFMA R23, R27.reuse, R66, R23 ;  /* 0x000000421b177223 */ /* 0x040fe20000000017 */
[C---:B------:R-:W-:Y:S01]  /*1c90*/  FFMA R74, R27.reuse, R67, R74 ;  /* 0x000000431b4a7223 */ /* 0x040fe2000000004a */
        /* <DEDUP_REMOVED lines=16> */
[----:B------:R1:W-:Y:S01]  /*1da0*/  @!P1 LDGSTS.E [R12+0x200], desc[UR10][R24.64] ;  /* 0x00200000180c9fae */ /* 0x0003e2000b9a100a */
[C---:B------:R-:W-:Y:S01]  /*1db0*/  FFMA R71, R37.reuse, R66, R71 ;  /* 0x0000004225477223 */ /* 0x040fe20000000047 */
[C---:B------:R-:W-:Y:S01]  /*1dc0*/  FFMA R46, R37.reuse, R67, R46 ;  /* 0x00000043252e7223 */ /* 0x040fe2000000002e */
[C---:B------:R-:W-:Y:S01]  /*1dd0*/  FFMA R69, R37.reuse, R56, R69 ;  /* 0x0000003825457223 */ /* 0x040fe20000000045 */
[----:B------:R-:W-:Y:S01]  /*1de0*/  LDS.128 R60, [R20+0x800] ;  /* 0x00080000143c7984 */ /* 0x000fe20000000c00 */
[C---:B------:R-:W-:Y:S01]  /*1df0*/  FFMA R48, R37.reuse, R57, R48 ;  /* 0x0000003925307223 */ /* 0x040fe20000000030 */
[C---:B------:R-:W-:Y:S01]  /*1e00*/  FFMA R41, R37.reuse, R58, R41 ;  /* 0x0000003a25297223 */ /* 0x040fe20000000029 */
[----:B------:R-:W-:Y:S01]  /*1e10*/  FFMA R50, R37, R59, R50 ;  /* 0x0000003b25327223 */ /* 0x000fe20000000032 */
[----:B------:R-:W-:Y:S01]  /*1e20*/  LDS.128 R32, [R20+0x880] ;  /* 0x0008800014207984 */ /* 0x000fe20000000c00 */
[C---:B------:R-:W-:Y:S01]  /*1e30*/  FFMA R43, R38.reuse, R64, R43 ;  /* 0x00000040262b7223 */ /* 0x040fe2000000002b */
[C---:B------:R-:W-:Y:S01]  /*1e40*/  FFMA R52, R38.reuse, R65, R52 ;  /* 0x0000004126347223 */ /* 0x040fe20000000034 */
[C---:B------:R-:W-:Y:S01]  /*1e50*/  FFMA R45, R38.reuse, R66, R45 ;  /* 0x00000042262d7223 */ /* 0x040fe2000000002d */
[----:B-1----:R-:W1:Y:S01]  /*1e60*/  LDS.128 R24, [R16+0x460] ;  /* 0x0004600010187984 */ /* 0x002e620000000c00 */
        /* <DEDUP_REMOVED lines=10> */
[C---:B------:R-:W-:Y:S01]  /*1f10*/  FFMA R138, R39.reuse, R57, R138 ;  /* 0x00000039278a7223 */ /* 0x040fe2000000008a */
[C---:B------:R-:W-:Y:S01]  /*1f20*/  FFMA R123, R39.reuse, R58, R123 ;  /* 0x0000003a277b7223 */ /* 0x040fe2000000007b */
[----:B------:R-:W-:Y:S01]  /*1f30*/  FFMA R140, R39, R59, R140 ;  /* 0x0000003b278c7223 */ /* 0x000fe2000000008c */
[C---:B------:R-:W-:Y:S01]  /*1f40*/  FFMA R147, R30.reuse, R64, R147 ;  /* 0x000000401e937223 */ /* 0x040fe20000000093 */
[----:B------:R-:W2:Y:S01]  /*1f50*/  LDS.128 R36, [R16+0x4a0] ;  /* 0x0004a00010247984 */ /* 0x000ea20000000c00 */
        /* <DEDUP_REMOVED lines=15> */
[----:B------:R-:W-:Y:S01]  /*2050*/  IADD3 R56, P6, PT, R5, R18, RZ ;  /* 0x0000001205387210 */ /* 0x000fe20007fde0ff */
[----:B------:R-:W3:Y:S03]  /*2060*/  LDS.128 R28, [R16+0x420] ;  /* 0x00042000101c7984 */ /* 0x000ee60000000c00 */
[----:B------:R-:W-:Y:S01]  /*2070*/  IADD3.X R57, PT, PT, RZ, R17, RZ, P6, !PT ;  /* 0x00000011ff397210 */ /* 0x000fe200037fe4ff */
[C---:B-1----:R-:W-:Y:S01]  /*2080*/  FFMA R107, R24.reuse, R60, R107 ;  /* 0x0000003c186b7223 */ /* 0x042fe2000000006b */
        /* <DEDUP_REMOVED lines=31> */
[C---:B--2---:R-:W-:Y:S01]  /*2280*/  FFMA R87, R36.reuse, R60, R87 ;  /* 0x0000003c24577223 */ /* 0x044fe20000000057 */
[----:B------:R-:W1:Y:S01]  /*2290*/  LDS.128 R24, [R16+0x4e0] ;  /* 0x0004e00010187984 */ /* 0x000e620000000c00 */
        /* <DEDUP_REMOVED lines=16> */
[----:B------:R-:W-:Y:S01]  /*23a0*/  IADD3.X R37, PT, PT, RZ, R21, RZ, P6, !PT ;  /* 0x00000015ff257210 */ /* 0x000fe200037fe4ff */
[----:B------:R-:W-:Y:S01]  /*23b0*/  @!PT LDS RZ, [RZ] ;  /* 0x00000000fffff984 */ /* 0x000fe20000000800 */
[----:B------:R-:W-:Y:S01]  /*23c0*/  @!PT LDS RZ, [RZ] ;  /* 0x00000000fffff984 */ /* 0x000fe20000000800 */
[----:B------:R-:W-:Y:S01]  /*23d0*/  @!PT LDS RZ, [RZ] ;  /* 0x00000000fffff984 */ /* 0x000fe20000000800 */
[----:B------:R2:W-:Y:S01]  /*23e0*/  @!P5 LDGSTS.E [R6+0x80], desc[UR10][R56.64] ;  /* 0x000800003806dfae */ /* 0x0005e2000b9a100a */
[C---:B---3--:R-:W-:Y:S01]  /*23f0*/  FFMA R125, R28.reuse, R60, R125 ;  /* 0x0000003c1c7d7223 */ /* 0x048fe2000000007d */
[C---:B------:R-:W-:Y:S01]  /*2400*/  FFMA R142, R28.reuse, R61, R142 ;  /* 0x0000003d1c8e7223 */ /* 0x040fe2000000008e */
[C---:B------:R-:W-:Y:S01]  /*2410*/  FFMA R127, R28.reuse, R62, R127 ;  /* 0x0000003e1c7f7223 */ /* 0x040fe2000000007f */
[----:B------:R-:W-:Y:S01]  /*2420*/  @!P2 LDGSTS.E [R12+0x800], desc[UR10][R36.64+-0x200] ;  /* 0x00800e00240cafae */ /* 0x000fe2000b9a100a */
        /* <DEDUP_REMOVED lines=29> */
[----:B------:R1:W-:Y:S01]  /*2600*/  @!P1 LDGSTS.E [R12+0xa00], desc[UR10][R36.64] ;  /* 0x00a00000240c9fae */ /* 0x0003e2000b9a100a */
[C---:B------:R-:W-:Y:S01]  /*2610*/  FFMA R155, R38.reuse, R60, R155 ;  /* 0x0000003c269b7223 */ /* 0x040fe2000000009b */
[C---:B------:R-:W-:Y:S01]  /*2620*/  FFMA R178, R38.reuse, R61, R178 ;  /* 0x0000003d26b27223 */ /* 0x040fe200000000b2 */
[C---:B------:R-:W-:Y:S01]  /*2630*/  FFMA R157, R38.reuse, R62, R157 ;  /* 0x0000003e269d7223 */ /* 0x040fe2000000009d */
[----:B------:R-:W-:Y:S01]  /*2640*/  LDS.128 R28, [R16+0x630] ;  /* 0x00063000101c7984 */ /* 0x000fe20000000c00 */
[C---:B------:R-:W-:Y:S01]  /*2650*/  FFMA R180, R38.reuse, R63, R180 ;  /* 0x0000003f26b47223 */ /* 0x040fe200000000b4 */
[C---:B------:R-:W-:Y:S01]  /*2660*/  FFMA R159, R38.reuse, R32, R159 ;  /* 0x00000020269f7223 */ /* 0x040fe2000000009f */
[C---:B------:R-:W-:Y:S01]  /*2670*/  FFMA R182, R38.reuse, R33, R182 ;  /* 0x0000002126b67223 */ /* 0x040fe200000000b6 */
[----:B------:R-:W3:Y:S01]  /*2680*/  LDS.128 R64, [R20+0xc00] ;  /* 0x000c000014407984 */ /* 0x000ee20000000c00 */
[C---:B------:R-:W-:Y:S01]  /*2690*/  FFMA R161, R38.reuse, R34, R161 ;  /* 0x0000002226a17223 */ /* 0x040fe200000000a1 */
[----:B------:R-:W-:Y:S01]  /*26a0*/  FFMA R188, R38, R35, R188 ;  /* 0x0000002326bc7223 */ /* 0x000fe200000000bc */
[C---:B------:R-:W-:Y:S01]  /*26b0*/  FFMA R70, R39.reuse, R60, R70 ;  /* 0x0000003c27467223 */ /* 0x040fe20000000046 */
[----:B--2---:R-:W2:Y:S01]  /*26c0*/  LDS.128 R56, [R20+0xc80] ;  /* 0x000c800014387984 */ /* 0x004ea20000000c00 */
        /* <DEDUP_REMOVED lines=40> */
[C---:B---3--:R-:W-:Y:S01]  /*2950*/  FFMA R125, R28.reuse, R64, R125 ;  /* 0x000000401c7d7223 */ /* 0x048fe2000000007d */
[----:B------:R-:W3:Y:S01]  /*2960*/  LDS.128 R24, [R16+0x6b0] ;  /* 0x0006b00010187984 */ /* 0x000ee20000000c00 */
[C---:B------:R-:W-:Y:S01]  /*2970*/  FFMA R142, R28.reuse, R65, R142 ;  /* 0x000000411c8e7223 */ /* 0x040fe2000000008e */
[C---:B------:R-:W-:Y:S01]  /*2980*/  FFMA R127, R28.reuse, R66, R127 ;  /* 0x000000421c7f7223 */ /* 0x040fe2000000007f */
[C---:B------:R-:W-:Y:S01]  /*2990*/  FFMA R144, R28.reuse, R67, R144 ;  /* 0x000000431c907223 */ /* 0x040fe20000000090 */
[C---:B--2---:R-:W-:Y:S01]  /*29a0*/  FFMA R129, R28.reuse, R56, R129 ;  /* 0x000000381c817223 */ /* 0x044fe20000000081 */
        /* <DEDUP_REMOVED lines=27> */
[C---:B-1----:R-:W-:Y:S01]  /*2b60*/  FFMA R147, R186.reuse, R64, R147 ;  /* 0x00000040ba937223 */ /* 0x042fe20000000093 */
        /* <DEDUP_REMOVED lines=18> */
[----:B------:R-:W-:Y:S01]  /*2c90*/  IADD3 R24, P6, PT, R14, R22, RZ ;  /* 0x000000160e187210 */ /* 0x000fe20007fde0ff */
        /* <DEDUP_REMOVED lines=8> */
[C---:B------:R-:W-:Y:S01]  /*2d20*/  FFMA R155, R26.reuse, R64, R155 ;  /* 0x000000401a9b7223 */ /* 0x040fe2000000009b */
[----:B------:R-:W-:Y:S01]  /*2d30*/  IADD3.X R25, PT, PT, RZ, R21, RZ, P6, !PT ;  /* 0x00000015ff197210 */ /* 0x000fe200037fe4ff */
[C---:B------:R-:W-:Y:S01]  /*2d40*/  FFMA R178, R26.reuse, R65, R178 ;  /* 0x000000411ab27223 */ /* 0x040fe200000000b2 */
[C---:B------:R-:W-:Y:S01]  /*2d50*/  FFMA R157, R26.reuse, R66, R157 ;  /* 0x000000421a9d7223 */ /* 0x040fe2000000009d */
[----:B------:R-:W-:Y:S01]  /*2d60*/  @!PT LDS RZ, [RZ] ;  /* 0x00000000fffff984 */ /* 0x000fe20000000800 */
[----:B------:R-:W-:Y:S01]  /*2d70*/  @!PT LDS RZ, [RZ] ;  /* 0x00000000fffff984 */ /* 0x000fe20000000800 */
[----:B------:R-:W-:Y:S01]  /*2d80*/  @!PT LDS RZ, [RZ] ;  /* 0x00000000fffff984 */ /* 0x000fe20000000800 */
[----:B------:R2:W-:Y:S01]  /*2d90*/  @!P4 LDGSTS.E [R6+0x100], desc[UR10][R80.64] ;  /* 0x001000005006cfae */ /* 0x0005e2000b9a100a */
[C---:B------:R-:W-:Y:S01]  /*2da0*/  FFMA R180, R26.reuse, R67, R180 ;  /* 0x000000431ab47223 */ /* 0x040fe200000000b4 */
[C---:B------:R-:W-:Y:S01]  /*2db0*/  FFMA R159, R26.reuse, R56, R159 ;  /* 0x000000381a9f7223 */ /* 0x040fe2000000009f */
[C---:B------:R-:W-:Y:S01]  /*2dc0*/  FFMA R182, R26.reuse, R57, R182 ;  /* 0x000000391ab67223 */ /* 0x040fe200000000b6 */
[----:B------:R-:W-:Y:S01]  /*2dd0*/  @!P2 LDGSTS.E [R12+0x1000], desc[UR10][R24.64+-0x200] ;  /* 0x01000e00180cafae */ /* 0x000fe2000b9a100a */
[C---:B------:R-:W-:Y:S01]  /*2de0*/  FFMA R161, R26.reuse, R58, R161 ;  /* 0x0000003a1aa17223 */ /* 0x040fe200000000a1 */
[----:B------:R-:W-:Y:S01]  /*2df0*/  FFMA R188, R26, R59, R188 ;  /* 0x0000003b1abc7223 */ /* 0x000fe200000000bc */
        /* <DEDUP_REMOVED lines=9> */
[----:B------:R-:W4:Y:S01]  /*2e90*/  LDS.128 R60, [R20+0x1000] ;  /* 0x00100000143c7984 */ /* 0x000f220000000c00 */
[----:B------:R-:W-:Y:S01]  /*2ea0*/  FFMA R194, R27, R59, R194 ;  /* 0x0000003b1bc27223 */ /* 0x000fe200000000c2 */
[C---:B-1----:R-:W-:Y:S01]  /*2eb0*/  FFMA R165, R28.reuse, R64, R165 ;  /* 0x000000401ca57223 */ /* 0x042fe200000000a5 */
[C---:B------:R-:W-:Y:S01]  /*2ec0*/  FFMA R192, R28.reuse, R65, R192 ;  /* 0x000000411cc07223 */ /* 0x040fe200000000c0 */
[----:B--2---:R-:W1:Y:S01]  /*2ed0*/  LDS.128 R80, [R20+0x1080] ;  /* 0x0010800014507984 */ /* 0x004e620000000c00 */
        /* <DEDUP_REMOVED lines=30> */
[----:B---3--:R-:W2:Y:S01]  /*30c0*/  LDS.128 R24, [R16+0x880] ;  /* 0x0008800010187984 */ /* 0x008ea20000000c00 */
[C---:B------:R-:W-:Y:S01]  /*30d0*/  FFMA R107, R184.reuse, R64, R107 ;  /* 0x00000040b86b7223 */ /* 0x040fe2000000006b */
[C---:B------:R-:W-:Y:S01]  /*30e0*/  FFMA R122, R184.reuse, R65, R122 ;  /* 0x00000041b87a7223 */ /* 0x040fe2000000007a */
[C---:B------:R-:W-:Y:S01]  /*30f0*/  FFMA R109, R184.reuse, R66, R109 ;  /* 0x00000042b86d7223 */ /* 0x040fe2000000006d */
[----:B------:R-:W3:Y:S01]  /*3100*/  LDS.128 R28, [R16+0x8c0] ;  /* 0x0008c000101c7984 */ /* 0x000ee20000000c00 */
        /* <DEDUP_REMOVED lines=9> */
[C---:B-1----:R-:W-:Y:S01]  /*31a0*/  FFMA R143, R34.reuse, R80, R143 ;  /* 0x00000050228f7223 */ /* 0x042fe2000000008f */
        /* <DEDUP_REMOVED lines=48> */
[----:B------:R-:W-:Y:S01]  /*34b0*/  @!PT LDS RZ, [RZ] ;  /* 0x00000000fffff984 */ /* 0x000fe20000000800 */
[----:B------:R-:W-:Y:S01]  /*34c0*/  @!PT LDS RZ, [RZ] ;  /* 0x00000000fffff984 */ /* 0x000fe20000000800 */
[----:B------:R-:W-:Y:S01]  /*34d0*/  @!PT LDS RZ, [RZ] ;  /* 0x00000000fffff984 */ /* 0x000fe20000000800 */
[----:B------:R-:W-:Y:S01]  /*34e0*/  @!P3 LDGSTS.E [R6+0x180], desc[UR10][R34.64] ;  /* 0x001800002206bfae */ /* 0x000fe2000b9a100a */
        /* <DEDUP_REMOVED lines=36> */
[----:B------:R-:W-:Y:S01]  /*3730*/  @!P2 LDGSTS.E [R12+0x1800], desc[UR10][R32.64+-0x200] ;  /* 0x01800e00200cafae */ /* 0x000fe2000b9a100a */
        /* <DEDUP_REMOVED lines=8> */
[C---:B------:R-:W-:Y:S01]  /*37c0*/  FFMA R25, R31.reuse, R80, R73 ;  /* 0x000000501f197223 */ /* 0x040fe20000000049 */
[----:B------:R-:W-:Y:S01]  /*37d0*/  FFMA R30, R31, R81, R72 ;  /* 0x000000511f1e7223 */ /* 0x000fe20000000048 */
[----:B------:R-:W-:Y:S01]  /*37e0*/  LDS.128 R64, [R16+0xa50] ;  /* 0x000a500010407984 */ /* 0x000fe20000000c00 */
[C---:B------:R-:W-:Y:S01]  /*37f0*/  FFMA R84, R27.reuse, R60, R84 ;  /* 0x0000003c1b547223 */ /* 0x040fe20000000054 */
[C---:B------:R-:W-:Y:S01]  /*3800*/  FFMA R86, R27.reuse, R61, R86 ;  /* 0x0000003d1b567223 */ /* 0x040fe20000000056 */
[C---:B------:R-:W-:Y:S01]  /*3810*/  FFMA R53, R27.reuse, R62, R53 ;  /* 0x0000003e1b357223 */ /* 0x040fe20000000035 */
[----:B------:R-:W3:Y:S01]  /*3820*/  LDS.128 R68, [R20+0x1400] ;  /* 0x0014000014447984 */ /* 0x000ee20000000c00 */
[C---:B------:R-:W-:Y:S01]  /*3830*/  FFMA R88, R27.reuse, R63, R88 ;  /* 0x0000003f1b587223 */ /* 0x040fe20000000058 */
[C---:B------:R-:W-:Y:S01]  /*3840*/  FFMA R55, R27.reuse, R80, R55 ;  /* 0x000000501b377223 */ /* 0x040fe20000000037 */
[C---:B------:R-:W-:Y:S01]  /*3850*/  FFMA R90, R27.reuse, R81, R90 ;  /* 0x000000511b5a7223 */ /* 0x040fe2000000005a */
[----:B------:R-:W4:Y:S01]  /*3860*/  LDS.128 R72, [R20+0x1480] ;  /* 0x0014800014487984 */ /* 0x000f220000000c00 */
        /* <DEDUP_REMOVED lines=9> */
[-C--:B------:R-:W-:Y:S01]  /*3900*/  FFMA R176, R29, R83.reuse, R176 ;  /* 0x000000531db07223 */ /* 0x080fe200000000b0 */
[C---:B------:R-:W-:Y:S01]  /*3910*/  FFMA R23, R31.reuse, R62, R23 ;  /* 0x0000003e1f177223 */ /* 0x040fe20000000017 */
[C---:B------:R-:W-:Y:S01]  /*3920*/  FFMA R27, R31.reuse, R82, R167 ;  /* 0x000000521f1b7223 */ /* 0x040fe200000000a7 */
[----:B--2---:R-:W-:Y:S01]  /*3930*/  FFMA R32, R31, R83, R194 ;  /* 0x000000531f207223 */ /* 0x004fe200000000c2 */
        /* <DEDUP_REMOVED lines=13> */
[CC--:B------:R-:W-:Y:S01]  /*3a10*/  FFMA R56, R58.reuse, R81.reuse, R190 ;  /* 0x000000513a387223 */ /* 0x0c0fe200000000be */
[C---:B------:R-:W-:Y:S01]  /*3a20*/  FFMA R49, R58.reuse, R82, R49 ;  /* 0x000000523a317223 */ /* 0x040fe20000000031 */
[C---:B------:R-:W-:Y:S01]  /*3a30*/  FFMA R42, R57.reuse, R60, R42 ;  /* 0x0000003c392a7223 */ /* 0x040fe2000000002a */
[C---:B------:R-:W-:Y:S01]  /*3a40*/  FFMA R39, R57.reuse, R80, R39 ;  /* 0x0000005039277223 */ /* 0x040fe20000000027 */
[C---:B------:R-:W-:Y:S01]  /*3a50*/  FFMA R48, R57.reuse, R81, R48 ;  /* 0x0000005139307223 */ /* 0x040fe20000000030 */
[C---:B------:R-:W-:Y:S01]  /*3a60*/  FFMA R41, R57.reuse, R82, R41 ;  /* 0x0000005239297223 */ /* 0x040fe20000000029 */
[-C--:B------:R-:W-:Y:S01]  /*3a70*/  FFMA R50, R57, R83.reuse, R50 ;  /* 0x0000005339327223 */ /* 0x080fe20000000032 */
[----:B------:R-:W-:Y:S01]  /*3a80*/  FFMA R58, R58, R83, R78 ;  /* 0x000000533a3a7223 */ /* 0x000fe2000000004e */
[C---:B------:R-:W-:Y:S01]  /*3a90*/  FFMA R121, R59.reuse, R80, R121 ;  /* 0x000000503b797223 */ /* 0x040fe20000000079 */
[C---:B------:R-:W-:Y:S01]  /*3aa0*/  FFMA R138, R59.reuse, R81, R138 ;  /* 0x000000513b8a7223 */ /* 0x040fe2000000008a */
[C---:B------:R-:W-:Y:S01]  /*3ab0*/  FFMA R123, R59.reuse, R82, R123 ;  /* 0x000000523b7b7223 */ /* 0x040fe2000000007b */
[C---:B------:R-:W-:Y:S01]  /*3ac0*/  FFMA R140, R59.reuse, R83, R140 ;  /* 0x000000533b8c7223 */ /* 0x040fe2000000008c */
[----:B------:R-:W-:Y:S01]  /*3ad0*/  FFMA R60, R59, R60, R76 ;  /* 0x0000003c3b3c7223 */ /* 0x000fe2000000004c */
[----:B------:R-:W1:Y:S01]  /*3ae0*/  LDS.128 R80, [R16+0xad0] ;  /* 0x000ad00010507984 */ /* 0x000e620000000c00 */
[C---:B---3--:R-:W-:Y:S01]  /*3af0*/  FFMA R125, R64.reuse, R68, R125 ;  /* 0x00000044407d7223 */ /* 0x048fe2000000007d */
[C---:B------:R-:W-:Y:S01]  /*3b00*/  FFMA R142, R64.reuse, R69, R142 ;  /* 0x00000045408e7223 */ /* 0x040fe2000000008e */
[C---:B------:R-:W-:Y:S01]  /*3b10*/  FFMA R127, R64.reuse, R70, R127 ;  /* 0x00000046407f7223 */ /* 0x040fe2000000007f */
[----:B------:R-:W2:Y:S01]  /*3b20*/  LDS.128 R76, [R16+0xa90] ;  /* 0x000a9000104c7984 */ /* 0x000ea20000000c00 */
[C---:B------:R-:W-:Y:S01]  /*3b30*/  FFMA R144, R64.reuse, R71, R144 ;  /* 0x0000004740907223 */ /* 0x040fe20000000090 */
[C---:B----4-:R-:W-:Y:S01]  /*3b40*/  FFMA R129, R64.reuse, R72, R129 ;  /* 0x0000004840817223 */ /* 0x050fe20000000081 */
        /* <DEDUP_REMOVED lines=27> */
[-C--:B------:R-:W-:Y:S01]  /*3d00*/  FFMA R37, R57, R62.reuse, R37 ;  /* 0x0000003e39257223 */ /* 0x080fe20000000025 */
[----:B------:R-:W3:Y:S01]  /*3d10*/  LDS.128 R64, [R16+0xb10] ;  /* 0x000b100010407984 */ /* 0x000ee20000000c00 */
[----:B------:R-:W-:Y:S01]  /*3d20*/  FFMA R51, R59, R62, R51 ;  /* 0x0000003e3b337223 */ /* 0x000fe20000000033 */
[C---:B------:R-:W-:Y:S01]  /*3d30*/  FFMA R44, R57.reuse, R61, R44 ;  /* 0x0000003d392c7223 */ /* 0x040fe2000000002c */
[----:B------:R-:W-:Y:S01]  /*3d40*/  FFMA R46, R57, R63, R46 ;  /* 0x0000003f392e7223 */ /* 0x000fe2000000002e */
[C---:B------:R-:W-:Y:S01]  /*3d50*/  FFMA R92, R59.reuse, R61, R92 ;  /* 0x0000003d3b5c7223 */ /* 0x040fe2000000005c */
[----:B------:R-:W-:Y:S01]  /*3d60*/  FFMA R62, R59, R63, R166 ;  /* 0x0000003f3b3e7223 */ /* 0x000fe200000000a6 */
        /* <DEDUP_REMOVED lines=64> */
[----:B------:R-:W-:Y:S01]  /*4170*/  LDS.128 R76, [R16+0xc60] ;  /* 0x000c6000104c7984 */ /* 0x000fe20000000c00 */
[C---:B---3--:R-:W-:Y:S01]  /*4180*/  FFMA R83, R64.reuse, R68, R29 ;  /* 0x0000004440537223 */ /* 0x048fe2000000001d */
[C---:B------:R-:W-:Y:S01]  /*4190*/  FFMA R202, R64.reuse, R69, R34 ;  /* 0x0000004540ca7223 */ /* 0x040fe20000000022 */
[C---:B------:R-:W-:Y:S01]  /*41a0*/  FFMA R165, R64.reuse, R70, R31 ;  /* 0x0000004640a57223 */ /* 0x040fe2000000001f */
[----:B------:R-:W1:Y:S01]  /*41b0*/  LDS.128 R84, [R20+0x1800] ;  /* 0x0018000014547984 */ /* 0x000e620000000c00 */
[C---:B------:R-:W-:Y:S01]  /*41c0*/  FFMA R167, R64.reuse, R72, R33 ;  /* 0x0000004840a77223 */ /* 0x040fe20000000021 */
[----:B------:R-:W-:Y:S01]  /*41d0*/  FFMA R169, R64, R74, R35 ;  /* 0x0000004a40a97223 */ /* 0x000fe20000000023 */
[C---:B------:R-:W-:Y:S01]  /*41e0*/  FFMA R42, R65.reuse, R68, R42 ;  /* 0x00000044412a7223 */ /* 0x040fe2000000002a */
[----:B------:R-:W2:Y:S01]  /*41f0*/  LDS.128 R88, [R20+0x1880] ;  /* 0x0018800014587984 */ /* 0x000ea20000000c00 */
[C---:B------:R-:W-:Y:S01]  /*4200*/  FFMA R37, R65.reuse, R70, R37 ;  /* 0x0000004641257223 */ /* 0x040fe20000000025 */
[----:B------:R-:W-:Y:S01]  /*4210*/  FFMA R39, R65, R72, R39 ;  /* 0x0000004841277223 */ /* 0x000fe20000000027 */
[C---:B------:R-:W-:Y:S01]  /*4220*/  FFMA R43, R66.reuse, R68, R43 ;  /* 0x00000044422b7223 */ /* 0x040fe2000000002b */
[----:B------:R-:W3:Y:S01]  /*4230*/  LDS.128 R24, [R16+0xca0] ;  /* 0x000ca00010187984 */ /* 0x000ee20000000c00 */
[C---:B------:R-:W-:Y:S01]  /*4240*/  FFMA R45, R66.reuse, R70, R45 ;  /* 0x00000046422d7223 */ /* 0x040fe2000000002d */
[----:B------:R-:W-:Y:S01]  /*4250*/  FFMA R47, R66, R72, R47 ;  /* 0x00000048422f7223 */ /* 0x000fe2000000002f */
[----:B------:R-:W-:Y:S01]  /*4260*/  FFMA R51, R67, R70, R51 ;  /* 0x0000004643337223 */ /* 0x000fe20000000033 */
[----:B------:R-:W4:Y:S01]  /*4270*/  LDS.128 R28, [R16+0xce0] ;  /* 0x000ce000101c7984 */ /* 0x000f220000000c00 */
[C---:B------:R-:W-:Y:S01]  /*4280*/  FFMA R36, R64.reuse, R71, R36 ;  /* 0x0000004740247223 */ /* 0x040fe20000000024 */
[C---:B------:R-:W-:Y:S01]  /*4290*/  FFMA R38, R64.reuse, R73, R38 ;  /* 0x0000004940267223 */ /* 0x040fe20000000026 */
[----:B------:R-:W-:Y:S01]  /*42a0*/  FFMA R40, R64, R75, R40 ;  /* 0x0000004b40287223 */ /* 0x000fe20000000028 */
[----:B------:R-:W5:Y:S01]  /*42b0*/  LDS.128 R32, [R16+0xd20] ;  /* 0x000d200010207984 */ /* 0x000f620000000c00 */
[C---:B------:R-:W-:Y:S01]  /*42c0*/  FFMA R44, R65.reuse, R69, R44 ;  /* 0x00000045412c7223 */ /* 0x040fe2000000002c */
[C---:B------:R-:W-:Y:S01]  /*42d0*/  FFMA R46, R65.reuse, R71, R46 ;  /* 0x00000047412e7223 */ /* 0x040fe2000000002e */
[C---:B------:R-:W-:Y:S01]  /*42e0*/  FFMA R48, R65.reuse, R73, R48 ;  /* 0x0000004941307223 */ /* 0x040fe20000000030 */
[----:B------:R-:W0:Y:S01]  /*42f0*/  LDGDEPBAR ;  /* 0x00000000000079af */ /* 0x000e220000000000 */
[CC--:B------:R-:W-:Y:S01]  /*4300*/  FFMA R41, R65.reuse, R74.reuse, R41 ;  /* 0x0000004a41297223 */ /* 0x0c0fe20000000029 */
[----:B------:R-:W-:Y:S01]  /*4310*/  FFMA R50, R65, R75, R50 ;  /* 0x0000004b41327223 */ /* 0x000fe20000000032 */
        /* <DEDUP_REMOVED lines=11> */
[----:B------:R-:W-:Y:S01]  /*43d0*/  FFMA R140, R67, R75, R140 ;  /* 0x0000004b438c7223 */ /* 0x000fe2000000008c */
[----:B------:R-:W-:Y:S01]  /*43e0*/  ISETP.NE.AND P1, PT, R19, 0x1, PT ;  /* 0x000000011300780c */ /* 0x000fe20003f25270 */
[----:B------:R-:W-:Y:S01]  /*43f0*/  LDS.128 R64, [R20+0x1c80] ;  /* 0x001c800014407984 */ /* 0x000fe20000000c00 */
[----:B------:R-:W-:-:S02]  /*4400*/  IADD3 R18, P2, PT, R18, 0x20, RZ ;  /* 0x0000002012127810 */ /* 0x000fc40007f5e0ff */
[----:B------:R-:W-:Y:S01]  /*4410*/  IADD3 R22, P3, PT, R22, UR9, RZ ;  /* 0x0000000916167c10 */ /* 0x000fe2000ff7e0ff */
[C---:B-1----:R-:W-:Y:S01]  /*4420*/  FFMA R150, R77.reuse, R84, R150 ;  /* 0x000000544d967223 */ /* 0x042fe20000000096 */
[C---:B------:R-:W-:Y:S01]  /*4430*/  FFMA R152, R77.reuse, R85, R152 ;  /* 0x000000554d987223 */ /* 0x040fe20000000098 */
[C---:B------:R-:W-:Y:S01]  /*4440*/  FFMA R133, R77.reuse, R86, R133 ;  /* 0x000000564d857223 */ /* 0x040fe20000000085 */
[C---:B------:R-:W-:Y:S01]  /*4450*/  FFMA R154, R77.reuse, R87, R154 ;  /* 0x000000574d9a7223 */ /* 0x040fe2000000009a */
[C---:B--2---:R-:W-:Y:S01]  /*4460*/  FFMA R135, R77.reuse, R88, R135 ;  /* 0x000000584d877223 */ /* 0x044fe20000000087 */
[C---:B------:R-:W-:Y:S01]  /*4470*/  FFMA R156, R77.reuse, R89, R156 ;  /* 0x000000594d9c7223 */ /* 0x040fe2000000009c */
[C---:B------:R-:W-:Y:S01]  /*4480*/  FFMA R137, R77.reuse, R90, R137 ;  /* 0x0000005a4d897223 */ /* 0x040fe20000000089 */
[----:B------:R-:W-:Y:S01]  /*4490*/  FFMA R158, R77, R91, R158 ;  /* 0x0000005b4d9e7223 */ /* 0x000fe2000000009e */
[-C--:B------:R-:W-:Y:S01]  /*44a0*/  FFMA R129, R76, R88.reuse, R129 ;  /* 0x000000584c817223 */ /* 0x080fe20000000081 */
        /* <DEDUP_REMOVED lines=9> */
[-C--:B---3--:R-:W-:Y:S01]  /*4540*/  FFMA R111, R24, R88.reuse, R111 ;  /* 0x00000058186f7223 */ /* 0x088fe2000000006f */
[-C--:B------:R-:W-:Y:S01]  /*4550*/  FFMA R117, R25, R88.reuse, R117 ;  /* 0x0000005819757223 */ /* 0x080fe20000000075 */
[-C--:B------:R-:W-:Y:S01]  /*4560*/  FFMA R151, R26, R88.reuse, R151 ;  /* 0x000000581a977223 */ /* 0x080fe20000000097 */
[-C--:B------:R-:W-:Y:S01]  /*4570*/  FFMA R55, R27, R88.reuse, R55 ;  /* 0x000000581b377223 */ /* 0x080fe20000000037 */
[-C--:B----4-:R-:W-:Y:S01]  /*4580*/  FFMA R71, R28, R88.reuse, R63 ;  /* 0x000000581c477223 */ /* 0x090fe2000000003f */
[-C--:B------:R-:W-:Y:S01]  /*4590*/  FFMA R97, R29, R88.reuse, R97 ;  /* 0x000000581d617223 */ /* 0x080fe20000000061 */
[-C--:B------:R-:W-:Y:S01]  /*45a0*/  FFMA R159, R30, R88.reuse, R159 ;  /* 0x000000581e9f7223 */ /* 0x080fe2000000009f */
[-C--:B------:R-:W-:Y:S01]  /*45b0*/  FFMA R81, R31, R88.reuse, R81 ;  /* 0x000000581f517223 */ /* 0x080fe20000000051 */
[-C--:B-----5:R-:W-:Y:S01]  /*45c0*/  FFMA R167, R32, R88.reuse, R167 ;  /* 0x0000005820a77223 */ /* 0x0a0fe200000000a7 */
[CC--:B------:R-:W-:Y:S01]  /*45d0*/  FFMA R77, R33.reuse, R88.reuse, R39 ;  /* 0x00000058214d7223 */ /* 0x0c0fe20000000027 */
        /* <DEDUP_REMOVED lines=90> */
[----:B------:R-:W2:Y:S01]  /*4b80*/  LDS.128 R24, [R16+0xe70] ;  /* 0x000e700010187984 */ /* 0x000ea20000000c00 */
[C---:B------:R-:W-:Y:S01]  /*4b90*/  FFMA R144, R76.reuse, R87, R144 ;  /* 0x000000574c907223 */ /* 0x040fe20000000090 */
[C---:B------:R-:W-:Y:S01]  /*4ba0*/  FFMA R146, R76.reuse, R89, R146 ;  /* 0x000000594c927223 */ /* 0x040fe20000000092 */
[C---:B------:R-:W-:Y:S01]  /*4bb0*/  FFMA R131, R76.reuse, R90, R131 ;  /* 0x0000005a4c837223 */ /* 0x040fe20000000083 */
[----:B------:R3:W4:Y:S01]  /*4bc0*/  LDS.128 R60, [R20+0x1c00] ;  /* 0x001c0000143c7984 */ /* 0x0007220000000c00 */
[----:B------:R-:W-:Y:S01]  /*4bd0*/  FFMA R148, R76, R91, R148 ;  /* 0x0000005b4c947223 */ /* 0x000fe20000000094 */
[C---:B------:R-:W-:Y:S01]  /*4be0*/  FFMA R139, R78.reuse, R84, R139 ;  /* 0x000000544e8b7223 */ /* 0x040fe2000000008b */
[C---:B------:R-:W-:Y:S01]  /*4bf0*/  FFMA R160, R78.reuse, R85, R160 ;  /* 0x000000554ea07223 */ /* 0x040fe200000000a0 */
[----:B------:R-:W5:Y:S01]  /*4c00*/  LDS.128 R28, [R16+0xeb0] ;  /* 0x000eb000101c7984 */ /* 0x000f620000000c00 */
[C---:B------:R-:W-:Y:S01]  /*4c10*/  FFMA R141, R78.reuse, R86, R141 ;  /* 0x000000564e8d7223 */ /* 0x040fe2000000008d */
[C---:B------:R-:W-:Y:S01]  /*4c20*/  FFMA R162, R78.reuse, R87, R162 ;  /* 0x000000574ea27223 */ /* 0x040fe200000000a2 */
[----:B------:R-:W-:Y:S01]  /*4c30*/  FFMA R164, R78, R89, R164 ;  /* 0x000000594ea47223 */ /* 0x000fe200000000a4 */
[----:B------:R3:W5:Y:S01]  /*4c40*/  LDS.128 R44, [R16+0xf30] ;  /* 0x000f3000102c7984 */ /* 0x0007620000000c00 */
[----:B------:R-:W-:-:S04]  /*4c50*/  DEPBAR.LE SB0, 0x0 ;  /* 0x000080000000791a */ /* 0x000fc80000000000 */
[C---:B------:R-:W-:Y:S01]  /*4c60*/  FFMA R145, R78.reuse, R90, R145 ;  /* 0x0000005a4e917223 */ /* 0x040fe20000000091 */
[----:B------:R-:W-:Y:S01]  /*4c70*/  FFMA R184, R78, R91, R184 ;  /* 0x0000005b4eb87223 */ /* 0x000fe200000000b8 */
[----:B---3--:R-:W-:Y:S02]  /*4c80*/  LOP3.LUT R20, R20, 0x2000, RZ, 0x3c, !PT ;  /* 0x0000200014147812 */ /* 0x008fe400078e3cff */
[----:B------:R-:W-:Y:S01]  /*4c90*/  LOP3.LUT R16, R16, 0x2000, RZ, 0x3c, !PT ;  /* 0x0000200010107812 */ /* 0x000fe200078e3cff */
[----:B------:R-:W-:Y:S01]  /*4ca0*/  BAR.SYNC.DEFER_BLOCKING 0x0 ;  /* 0x0000000000007b1d */ /* 0x000fe20000010000 */
[----:B------:R-:W-:Y:S02]  /*4cb0*/  IADD3.X R17, PT, PT, RZ, R17, RZ, P2, !PT ;  /* 0x00000011ff117210 */ /* 0x000fe400017fe4ff */
[----:B------:R-:W-:Y:S01]  /*4cc0*/  IADD3.X R21, PT, PT, RZ, R21, RZ, P3, !PT ;  /* 0x00000015ff157210 */ /* 0x000fe20001ffe4ff */
[----:B-1----:R-:W-:Y:S01]  /*4cd0*/  FFMA R204, R33, R67, R176 ;  /* 0x0000004321cc7223 */ /* 0x002fe200000000b0 */
[C---:B------:R-:W-:Y:S01]  /*4ce0*/  FFMA R71, R32.reuse, R64, R71 ;  /* 0x0000004020477223 */ /* 0x040fe20000000047 */
[CC--:B------:R-:W-:Y:S01]  /*4cf0*/  FFMA R100, R32.reuse, R65.reuse, R100 ;  /* 0x0000004120647223 */ /* 0x0c0fe20000000064 */
[----:B------:R-:W-:Y:S01]  /*4d00*/  FFMA R93, R32, R66, R93 ;  /* 0x00000042205d7223 */ /* 0x000fe2000000005d */
[C---:B--2---:R-:W-:Y:S01]  /*4d10*/  FFMA R129, R24.reuse, R64, R129 ;  /* 0x0000004018817223 */ /* 0x044fe20000000081 */
[C---:B------:R-:W-:Y:S01]  /*4d20*/  FFMA R146, R24.reuse, R65, R146 ;  /* 0x0000004118927223 */ /* 0x040fe20000000092 */
[C---:B------:R-:W-:Y:S01]  /*4d30*/  FFMA R131, R24.reuse, R66, R131 ;  /* 0x0000004218837223 */ /* 0x040fe20000000083 */
        /* <DEDUP_REMOVED lines=29> */
[C---:B-----5:R-:W-:Y:S01]  /*4f10*/  FFMA R107, R28.reuse, R60, R107 ;  /* 0x0000003c1c6b7223 */ /* 0x060fe2000000006b */
        /* <DEDUP_REMOVED lines=61> */
[----:B------:R1:W2:Y:S01]  /*52f0*/  LDS.128 R80, [R16] ;  /* 0x0000000010507984 */ /* 0x0002a20000000c00 */
[C---:B------:R-:W-:Y:S01]  /*5300*/  FFMA R202, R44.reuse, R61, R202 ;  /* 0x0000003d2cca7223 */ /* 0x040fe200000000ca */
[C---:B------:R-:W-:Y:S01]  /*5310*/  FFMA R163, R44.reuse, R62, R165 ;  /* 0x0000003e2ca37223 */ /* 0x040fe200000000a5 */
[C---:B------:R-:W-:Y:S01]  /*5320*/  FFMA R121, R44.reuse, R64, R167 ;  /* 0x000000402c797223 */ /* 0x040fe200000000a7 */
[----:B------:R1:W3:Y:S01]  /*5330*/  LDS.128 R84, [R16+0x40] ;  /* 0x0000400010547984 */ /* 0x0002e20000000c00 */
[C---:B------:R-:W-:Y:S01]  /*5340*/  FFMA R76, R44.reuse, R65, R73 ;  /* 0x000000412c4c7223 */ /* 0x040fe20000000049 */
[C---:B------:R-:W-:Y:S01]  /*5350*/  FFMA R169, R44.reuse, R66, R169 ;  /* 0x000000422ca97223 */ /* 0x040fe200000000a9 */
[----:B------:R-:W-:Y:S01]  /*5360*/  FFMA R40, R44, R67, R40 ;  /* 0x000000432c287223 */ /* 0x000fe20000000028 */
[----:B------:R1:W4:Y:S01]  /*5370*/  LDS.128 R32, [R16+0x80] ;  /* 0x0000800010207984 */ /* 0x0003220000000c00 */
[C---:B------:R-:W-:Y:S01]  /*5380*/  FFMA R42, R45.reuse, R60, R42 ;  /* 0x0000003c2d2a7223 */ /* 0x040fe2000000002a */
[C---:B------:R-:W-:Y:S01]  /*5390*/  FFMA R44, R45.reuse, R61, R72 ;  /* 0x0000003d2d2c7223 */ /* 0x040fe20000000048 */
[C---:B------:R-:W-:Y:S01]  /*53a0*/  FFMA R75, R45.reuse, R62, R75 ;  /* 0x0000003e2d4b7223 */ /* 0x040fe2000000004b */
[----:B------:R1:W5:Y:S01]  /*53b0*/  LDS.128 R36, [R16+0xc0] ;  /* 0x0000c00010247984 */ /* 0x0003620000000c00 */
[C---:B------:R-:W-:Y:S01]  /*53c0*/  FFMA R78, R45.reuse, R63, R74 ;  /* 0x0000003f2d4e7223 */ /* 0x040fe2000000004a */
[C---:B------:R-:W-:Y:S01]  /*53d0*/  FFMA R89, R45.reuse, R64, R77 ;  /* 0x000000402d597223 */ /* 0x040fe2000000004d */
[C---:B------:R-:W-:Y:S01]  /*53e0*/  FFMA R48, R45.reuse, R65, R48 ;  /* 0x000000412d307223 */ /* 0x040fe20000000030 */
[----:B------:R1:W1:Y:S01]  /*53f0*/  LDS.128 R28, [R20] ;  /* 0x00000000141c7984 */ /* 0x0002620000000c00 */
[C---:B------:R-:W-:Y:S01]  /*5400*/  FFMA R41, R45.reuse, R66, R41 ;  /* 0x000000422d297223 */ /* 0x040fe20000000029 */
[----:B------:R-:W-:Y:S01]  /*5410*/  FFMA R50, R45, R67, R50 ;  /* 0x000000432d327223 */ /* 0x000fe20000000032 */
[C---:B------:R-:W-:Y:S01]  /*5420*/  FFMA R43, R46.reuse, R60, R43 ;  /* 0x0000003c2e2b7223 */ /* 0x040fe2000000002b */
[----:B------:R1:W1:Y:S01]  /*5430*/  LDS.128 R24, [R20+0x80] ;  /* 0x0000800014187984 */ /* 0x0002620000000c00 */
[CC--:B------:R-:W-:Y:S01]  /*5440*/  FFMA R52, R46.reuse, R61.reuse, R52 ;  /* 0x0000003d2e347223 */ /* 0x0c0fe20000000034 */
[CC--:B------:R-:W-:Y:S01]  /*5450*/  FFMA R45, R46.reuse, R62.reuse, R79 ;  /* 0x0000003e2e2d7223 */ /* 0x0c0fe2000000004f */
        /* <DEDUP_REMOVED lines=12> */
[----:B------:R-:W-:Y:S01]  /*5520*/  FFMA R140, R47, R67, R140 ;  /* 0x000000432f8c7223 */ /* 0x000fe2000000008c */
[----:B------:R-:W-:Y:S06]  /*5530*/  @P1 BRA `(.L_x_1) ;  /* 0xffffffb8002c1947 */ /* 0x000fec000383ffff */
.L_x_0:
[C---:B-12--5:R-:W-:Y:S01]  /*5540*/  FFMA R179, R36.reuse, R28, R179 ;  /* 0x0000001c24b37223 */ /* 0x066fe200000000b3 */
        /* <DEDUP_REMOVED lines=38> */
[----:B------:R-:W1:Y:S01]  /*57b0*/  S2UR UR5, SR_CgaCtaId ;  /* 0x00000000000579c3 */ /* 0x000e620000008800 */
[----:B------:R-:W-:Y:S01]  /*57c0*/  FFMA R36, R36, R27, R40 ;  /* 0x0000001b24247223 */ /* 0x000fe20000000028 */
[C---:B------:R-:W-:Y:S01]  /*57d0*/  FFMA R6, R37.reuse, R28, R42 ;  /* 0x0000001c25067223 */ /* 0x040fe2000000002a */
[----:B------:R-:W-:Y:S01]  /*57e0*/  FFMA R3, R37, R26, R41 ;  /* 0x0000001a25037223 */ /* 0x000fe20000000029 */
[-C--:B------:R-:W-:Y:S01]  /*57f0*/  FFMA R17, R38, R28.reuse, R43 ;  /* 0x0000001c26117223 */ /* 0x080fe2000000002b */
[----:B------:R2:W4:Y:S01]  /*5800*/  LDS.128 R12, [R16+0x210] ;  /* 0x00021000100c7984 */ /* 0x0005220000000c00 */
[----:B------:R-:W-:Y:S01]  /*5810*/  UMOV UR4, 0x400 ;  /* 0x0000040000047882 */ /* 0x000fe20000000000 */
[----:B------:R-:W-:Y:S01]  /*5820*/  ISETP.GE.U32.AND P0, PT, R4, UR6, PT ;  /* 0x0000000604007c0c */ /* 0x000fe2000bf06070 */
[----:B------:R-:W5:Y:S01]  /*5830*/  S2UR UR8, SR_SWINHI ;  /* 0x00000000000879c3 */ /* 0x000f620000002f00 */
[----:B------:R2:W2:Y:S01]  /*5840*/  LDS.128 R32, [R20+0x400] ;  /* 0x0004000014207984 */ /* 0x0004a20000000c00 */
[----:B------:R-:W-:Y:S01]  /*5850*/  SHF.L.U32 R5, R0, 0x7, RZ ;  /* 0x0000000700057819 */ /* 0x000fe200000006ff */
[C---:B---3--:R-:W-:Y:S01]  /*5860*/  FFMA R125, R80.reuse, R28, R125 ;  /* 0x0000001c507d7223 */ /* 0x048fe2000000007d */
[C---:B------:R-:W-:Y:S01]  /*5870*/  FFMA R142, R80.reuse, R29, R142 ;  /* 0x0000001d508e7223 */ /* 0x040fe2000000008e */
[----:B------:R3:W2:Y:S01]  /*5880*/  LDS.128 R40, [R20+0x480] ;  /* 0x0004800014287984 */ /* 0x0006a20000000c00 */
[----:B------:R-:W-:Y:S01]  /*5890*/  LOP3.LUT R5, R5, 0x7000, RZ, 0xc0, !PT ;  /* 0x0000700005057812 */ /* 0x000fe200078ec0ff */
[C---:B------:R-:W-:Y:S01]  /*58a0*/  FFMA R127, R80.reuse, R30, R127 ;  /* 0x0000001e507f7223 */ /* 0x040fe2000000007f */
[C---:B------:R-:W-:Y:S01]  /*58b0*/  FFMA R144, R80.reuse, R31, R144 ;  /* 0x0000001f50907223 */ /* 0x040fe20000000090 */
[C---:B------:R-:W-:Y:S01]  /*58c0*/  FFMA R129, R80.reuse, R24, R129 ;  /* 0x0000001850817223 */ /* 0x040fe20000000081 */
[C---:B------:R-:W-:Y:S01]  /*58d0*/  FFMA R146, R80.reuse, R25, R146 ;  /* 0x0000001950927223 */ /* 0x040fe20000000092 */
[----:B------:R-:W-:Y:S01]  /*58e0*/  FFMA R131, R80, R26, R131 ;  /* 0x0000001a50837223 */ /* 0x000fe20000000083 */
[-C--:B------:R-:W-:Y:S01]  /*58f0*/  FFMA R150, R81, R28.reuse, R150 ;  /* 0x0000001c51967223 */ /* 0x080fe20000000096 */
[C---:B------:R-:W-:Y:S01]  /*5900*/  FFMA R139, R82.reuse, R28, R139 ;  /* 0x0000001c528b7223 */ /* 0x040fe2000000008b */
[C---:B------:R-:W-:Y:S01]  /*5910*/  FFMA R160, R82.reuse, R29, R160 ;  /* 0x0000001d52a07223 */ /* 0x040fe200000000a0 */
[C---:B------:R-:W-:Y:S01]  /*5920*/  FFMA R141, R82.reuse, R30, R141 ;  /* 0x0000001e528d7223 */ /* 0x040fe2000000008d */
[----:B-1----:R-:W-:Y:S01]  /*5930*/  ULEA UR7, UR5, UR4, 0x18 ;  /* 0x0000000405077291 */ /* 0x002fe2000f8ec0ff */
[C---:B------:R-:W-:Y:S01]  /*5940*/  FFMA R162, R82.reuse, R31, R162 ;  /* 0x0000001f52a27223 */ /* 0x040fe200000000a2 */
[C---:B------:R-:W-:Y:S01]  /*5950*/  FFMA R143, R82.reuse, R24, R143 ;  /* 0x00000018528f7223 */ /* 0x040fe2000000008f */
[C---:B------:R-:W-:Y:S01]  /*5960*/  FFMA R164, R82.reuse, R25, R164 ;  /* 0x0000001952a47223 */ /* 0x040fe200000000a4 */
[----:B------:R-:W-:Y:S01]  /*5970*/  FFMA R145, R82, R26, R145 ;  /* 0x0000001a52917223 */ /* 0x000fe20000000091 */
[-C--:B------:R-:W-:Y:S01]  /*5980*/  FFMA R112, R83, R28.reuse, R112 ;  /* 0x0000001c53707223 */ /* 0x080fe20000000070 */
[C---:B------:R-:W-:Y:S01]  /*5990*/  FFMA R107, R84.reuse, R28, R107 ;  /* 0x0000001c546b7223 */ /* 0x040fe2000000006b */
[C---:B------:R-:W-:Y:S01]  /*59a0*/  FFMA R122, R84.reuse, R29, R122 ;  /* 0x0000001d547a7223 */ /* 0x040fe2000000007a */
[----:B------:R-:W-:Y:S01]  /*59b0*/  UMOV UR4, UR7 ;  /* 0x0000000700047c82 */ /* 0x000fe20008000000 */
[----:B-----5:R-:W-:Y:S01]  /*59c0*/  UMOV UR5, UR8 ;  /* 0x0000000800057c82 */ /* 0x020fe20008000000 */
[C---:B------:R-:W-:Y:S01]  /*59d0*/  FFMA R109, R84.reuse, R30, R109 ;  /* 0x0000001e546d7223 */ /* 0x040fe2000000006d */
[----:B------:R-:W-:Y:S01]  /*59e0*/  IADD3 R18, P1, PT, R5, UR4, RZ ;  /* 0x0000000405127c10 */ /* 0x000fe2000ff3e0ff */
        /* <DEDUP_REMOVED lines=8> */
[C---:B------:R-:W-:Y:S01]  /*5a70*/  FFMA R172, R86.reuse, R31, R172 ;  /* 0x0000001f56ac7223 */ /* 0x040fe200000000ac */
[C---:B------:R-:W-:Y:S01]  /*5a80*/  FFMA R151, R86.reuse, R24, R151 ;  /* 0x0000001856977223 */ /* 0x040fe20000000097 */
[C---:B------:R-:W-:Y:S01]  /*5a90*/  FFMA R174, R86.reuse, R25, R174 ;  /* 0x0000001956ae7223 */ /* 0x040fe200000000ae */
[----:B------:R-:W-:Y:S01]  /*5aa0*/  FFMA R153, R86, R26, R153 ;  /* 0x0000001a56997223 */ /* 0x000fe20000000099 */
[----:B------:R-:W-:Y:S01]  /*5ab0*/  FFMA R166, R87, R28, R166 ;  /* 0x0000001c57a67223 */ /* 0x000fe200000000a6 */
        /* <DEDUP_REMOVED lines=43> */
[-C--:B------:R-:W-:Y:S01]  /*5d70*/  FFMA R50, R37, R27.reuse, R50 ;  /* 0x0000001b25327223 */ /* 0x080fe20000000032 */
[----:B------:R-:W-:Y:S01]  /*5d80*/  FFMA R38, R38, R27, R91 ;  /* 0x0000001b26267223 */ /* 0x000fe2000000005b */
[----:B------:R-:W-:Y:S01]  /*5d90*/  FFMA R28, R39, R28, R60 ;  /* 0x0000001c271c7223 */ /* 0x000fe2000000003c */
[----:B------:R-:W-:Y:S01]  /*5da0*/  IADD3.X R19, PT, PT, RZ, UR5, RZ, P1, !PT ;  /* 0x00000005ff137c10 */ /* 0x000fe20008ffe4ff */
[----:B--234-:R-:W-:Y:S06]  /*5db0*/  @P0 EXIT ;  /* 0x000000000000094d */ /* 0x01cfec0003800000 */
[----:B------:R-:W1:Y:S01]  /*5dc0*/  LDCU.64 UR8, c[0x0][0x390] ;  /* 0x00007200ff0877ac */ /* 0x000e620008000a00 */
[----:B------:R-:W-:Y:S01]  /*5dd0*/  LOP3.LUT R9, R0, 0x1f, RZ, 0xc0, !PT ;  /* 0x0000001f00097812 */ /* 0x000fe200078ec0ff */
[----:B------:R-:W-:Y:S01]  /*5de0*/  IMAD R11, R4, R7, RZ ;  /* 0x00000007040b7224 */ /* 0x000fe200078e02ff */
[----:B------:R-:W-:Y:S01]  /*5df0*/  SHF.L.U32 R22, R0, 0x1, RZ ;  /* 0x0000000100167819 */ /* 0x000fe200000006ff */
[C---:B------:R-:W-:Y:S01]  /*5e00*/  FFMA R123, R39.reuse, R26, R123 ;  /* 0x0000001a277b7223 */ /* 0x040fe2000000007b */
[----:B------:R-:W-:Y:S01]  /*5e10*/  LEA R9, R8, R9, 0x8 ;  /* 0x0000000908097211 */ /* 0x000fe200078e40ff */
[C---:B------:R-:W-:Y:S01]  /*5e20*/  FFMA R61, R39.reuse, R24, R61 ;  /* 0x00000018273d7223 */ /* 0x040fe2000000003d */
[----:B------:R-:W-:Y:S01]  /*5e30*/  LOP3.LUT R22, R22, 0xc0, RZ, 0xc0, !PT ;  /* 0x000000c016167812 */ /* 0x000fe200078ec0ff */
[----:B------:R-:W-:Y:S01]  /*5e40*/  FFMA R138, R39, R25, R138 ;  /* 0x00000019278a7223 */ /* 0x000fe2000000008a */
[----:B------:R-:W-:-:S04]  /*5e50*/  IMAD.WIDE.U32 R24, R10, 0x10, R18 ;  /* 0x000000100a187825 */ /* 0x000fc800078e0012 */
[----:B------:R-:W-:Y:S01]  /*5e60*/  FFMA R92, R39, R29, R92 ;  /* 0x0000001d275c7223 */ /* 0x000fe2000000005c */
[----:B------:R-:W-:Y:S01]  /*5e70*/  IADD3 R22, PT, PT, R9, R22, RZ ;  /* 0x0000001609167210 */ /* 0x000fe20007ffe0ff */
[C---:B------:R-:W-:Y:S01]  /*5e80*/  FFMA R140, R39.reuse, R27, R140 ;  /* 0x0000001b278c7223 */ /* 0x040fe2000000008c */
[----:B------:R-:W-:Y:S01]  /*5e90*/  IADD3 R19, PT, PT, R4, 0x40, RZ ;  /* 0x0000004004137810 */ /* 0x000fe20007ffe0ff */
[----:B------:R-:W-:Y:S01]  /*5ea0*/  FFMA R62, R39, R31, R62 ;  /* 0x0000001f273e7223 */ /* 0x000fe2000000003e */
[----:B------:R-:W-:Y:S01]  /*5eb0*/  IADD3 R26, P0, PT, R11, R22, RZ ;  /* 0x000000160b1a7210 */ /* 0x000fe20007f1e0ff */
[C---:B------:R-:W-:Y:S01]  /*5ec0*/  FFMA R125, R12.reuse, R32, R125 ;  /* 0x000000200c7d7223 */ /* 0x040fe2000000007d */
[----:B------:R-:W-:Y:S01]  /*5ed0*/  MOV R21, R24 ;  /* 0x0000001800157202 */ /* 0x000fe20000000f00 */
[----:B------:R-:W2:Y:S01]  /*5ee0*/  LDS.128 R8, [R16+0x250] ;  /* 0x0002500010087984 */ /* 0x000ea20000000c00 */
[----:B------:R-:W-:Y:S01]  /*5ef0*/  IADD3.X R29, PT, PT, RZ, RZ, RZ, P0, !PT ;  /* 0x000000ffff1d7210 */ /* 0x000fe200007fe4ff */
[----:B------:R-:W-:Y:S01]  /*5f00*/  FFMA R142, R12, R33, R142 ;  /* 0x000000210c8e7223 */ /* 0x000fe2000000008e */
[----:B-1----:R-:W-:Y:S01]  /*5f10*/  LEA R18, P1, R26, UR8, 0x2 ;  /* 0x000000081a127c11 */ /* 0x002fe2000f8210ff */
[C---:B------:R-:W-:Y:S01]  /*5f20*/  FFMA R127, R12.reuse, R34, R127 ;  /* 0x000000220c7f7223 */ /* 0x040fe2000000007f */
[----:B------:R-:W-:Y:S01]  /*5f30*/  ISETP.GT.U32.AND P0, PT, R19, UR6, PT ;  /* 0x0000000613007c0c */ /* 0x000fe2000bf04070 */
[----:B------:R-:W-:Y:S01]  /*5f40*/  FFMA R144, R12, R35, R144 ;  /* 0x000000230c907223 */ /* 0x000fe20000000090 */
[----:B------:R-:W-:Y:S01]  /*5f50*/  LEA.HI.X R19, R26, UR9, R29, 0x2, P1 ;  /* 0x000000091a137c11 */ /* 0x000fe200088f141d */
[C---:B------:R-:W-:Y:S01]  /*5f60*/  FFMA R129, R12.reuse, R40, R129 ;  /* 0x000000280c817223 */ /* 0x040fe20000000081 */
[----:B------:R-:W1:Y:S01]  /*5f70*/  LDS.128 R24, [R16+0x290] ;  /* 0x0002900010187984 */ /* 0x000e620000000c00 */
        /* <DEDUP_REMOVED lines=53> */
[----:B------:R-:W2:Y:S01]  /*62d0*/  LDS.128 R12, [R16+0x2d0] ;  /* 0x0002d000100c7984 */ /* 0x000ea20000000c00 */
        /* <DEDUP_REMOVED lines=9> */
[----:B------:R-:W-:Y:S01]  /*6370*/  LDS.128 R8, [R16+0x420] ;  /* 0x0004200010087984 */ /* 0x000fe20000000c00 */
[C---:B------:R-:W-:Y:S01]  /*6380*/  FFMA R96, R24.reuse, R33, R96 ;  /* 0x0000002118607223 */ /* 0x040fe20000000060 */
[C---:B------:R-:W-:Y:S01]  /*6390*/  FFMA R69, R24.reuse, R34, R69 ;  /* 0x0000002218457223 */ /* 0x040fe20000000045 */
[C---:B------:R-:W-:Y:S01]  /*63a0*/  FFMA R98, R24.reuse, R35, R98 ;  /* 0x0000002318627223 */ /* 0x040fe20000000062 */
[----:B------:R-:W1:Y:S01]  /*63b0*/  LDS.128 R56, [R20+0x800] ;  /* 0x0008000014387984 */ /* 0x000e620000000c00 */
        /* <DEDUP_REMOVED lines=54> */
[----:B------:R-:W2:Y:S01]  /*6720*/  LDS.128 R24, [R16+0x460] ;  /* 0x0004600010187984 */ /* 0x000ea20000000c00 */
[C---:B------:R-:W-:Y:S01]  /*6730*/  FFMA R51, R15.reuse, R34, R51 ;  /* 0x000000220f337223 */ /* 0x040fe20000000033 */
[C---:B------:R-:W-:Y:S01]  /*6740*/  FFMA R62, R15.reuse, R35, R62 ;  /* 0x000000230f3e7223 */ /* 0x040fe2000000003e */
[C---:B------:R-:W-:Y:S01]  /*6750*/  FFMA R61, R15.reuse, R40, R61 ;  /* 0x000000280f3d7223 */ /* 0x040fe2000000003d */
[C---:B------:R-:W-:Y:S01]  /*6760*/  FFMA R138, R15.reuse, R41, R138 ;  /* 0x000000290f8a7223 */ /* 0x040fe2000000008a */
        /* <DEDUP_REMOVED lines=100> */
[----:B------:R-:W3:Y:S01]  /*6db0*/  LDS.128 R40, [R20+0xc80] ;  /* 0x000c800014287984 */ /* 0x000ee20000000c00 */
        /* <DEDUP_REMOVED lines=40> */
[C---:B---3--:R-:W-:Y:S01]  /*7040*/  FFMA R129, R24.reuse, R40, R129 ;  /* 0x0000002818817223 */ /* 0x048fe20000000081 */
        /* <DEDUP_REMOVED lines=195> */
[C---:B-1----:R-:W-:Y:S01]  /*7c80*/  FFMA R31, R24.reuse, R56, R31 ;  /* 0x00000038181f7223 */ /* 0x042fe2000000001f */
        /* <DEDUP_REMOVED lines=298> */
[C---:B------:R-:W-:Y:S01]  /*8f30*/  FFMA R177, R11.reuse, R66, R177 ;  /* 0x000000420bb17223 */ /* 0x040fe200000000b1 */
[----:B------:R-:W-:Y:S01]  /*8f40*/  FFMA R200, R11, R67, R200 ;  /* 0x000000430bc87223 */ /* 0x000fe200000000c8 */
[----:B------:R3:W4:Y:S01]  /*8f50*/  LDS.128 R32, [R20+0x1c80] ;  /* 0x001c800014207984 */ /* 0x0007220000000c00 */
[C---:B--2---:R-:W-:Y:S01]  /*8f60*/  FFMA R17, R26.reuse, R56, R17 ;  /* 0x000000381a117223 */ /* 0x044fe20000000011 */
[C---:B------:R-:W-:Y:S01]  /*8f70*/  FFMA R184, R26.reuse, R57, R52 ;  /* 0x000000391ab87223 */ /* 0x040fe20000000034 */
[C---:B------:R-:W-:Y:S01]  /*8f80*/  FFMA R173, R26.reuse, R58, R45 ;  /* 0x0000003a1aad7223 */ /* 0x040fe2000000002d */
[----:B------:R-:W2:Y:S01]  /*8f90*/  LDS.128 R8, [R16+0xeb0] ;  /* 0x000eb00010087984 */ /* 0x000ea20000000c00 */
[C---:B------:R-:W-:Y:S01]  /*8fa0*/  FFMA R186, R26.reuse, R59, R54 ;  /* 0x0000003b1aba7223 */ /* 0x040fe20000000036 */
[C---:B------:R-:W-:Y:S01]  /*8fb0*/  FFMA R171, R26.reuse, R64, R171 ;  /* 0x000000401aab7223 */ /* 0x040fe200000000ab */
[C---:B------:R-:W-:Y:S01]  /*8fc0*/  FFMA R198, R26.reuse, R65, R90 ;  /* 0x000000411ac67223 */ /* 0x040fe2000000005a */
[C---:B------:R-:W-:Y:S01]  /*8fd0*/  FFMA R181, R26.reuse, R66, R49 ;  /* 0x000000421ab57223 */ /* 0x040fe20000000031 */
[----:B------:R-:W-:Y:S01]  /*8fe0*/  FFMA R210, R26, R67, R38 ;  /* 0x000000431ad27223 */ /* 0x000fe20000000026 */
[C---:B------:R-:W-:Y:S01]  /*8ff0*/  FFMA R165, R24.reuse, R64, R121 ;  /* 0x0000004018a57223 */ /* 0x040fe20000000079 */
[C---:B---3--:R-:W-:Y:S01]  /*9000*/  FFMA R20, R24.reuse, R65, R76 ;  /* 0x0000004118147223 */ /* 0x048fe2000000004c */
        /* <DEDUP_REMOVED lines=10> */
[C---:B------:R-:W-:Y:S01]  /*90b0*/  FFMA R179, R24.reuse, R56, R179 ;  /* 0x0000003818b37223 */ /* 0x040fe200000000b3 */
[----:B------:R-:W3:Y:S01]  /*90c0*/  LDS.128 R64, [R16+0xef0] ;  /* 0x000ef00010407984 */ /* 0x000ee20000000c00 */
        /* <DEDUP_REMOVED lines=10> */
[C---:B-1----:R-:W-:Y:S01]  /*9170*/  FFMA R26, R40.reuse, R14, R127 ;  /* 0x0000000e281a7223 */ /* 0x042fe2000000007f */
[----:B------:R-:W-:Y:S01]  /*9180*/  FFMA R216, R27, R59, R62 ;  /* 0x0000003b1bd87223 */ /* 0x000fe2000000003e */
[CC--:B------:R-:W-:Y:S01]  /*9190*/  FFMA R24, R40.reuse, R12.reuse, R125 ;  /* 0x0000000c28187223 */ /* 0x0c0fe2000000007d */
[C---:B------:R-:W-:Y:S01]  /*91a0*/  FFMA R25, R40.reuse, R13, R142 ;  /* 0x0000000d28197223 */ /* 0x040fe2000000008e */
[C---:B------:R-:W-:Y:S01]  /*91b0*/  FFMA R27, R40.reuse, R15, R144 ;  /* 0x0000000f281b7223 */ /* 0x040fe20000000090 */
[C---:B------:R-:W-:Y:S01]  /*91c0*/  FFMA R36, R41.reuse, R12, R150 ;  /* 0x0000000c29247223 */ /* 0x040fe20000000096 */
[C---:B----4-:R-:W-:Y:S01]  /*91d0*/  FFMA R28, R40.reuse, R32, R129 ;  /* 0x00000020281c7223 */ /* 0x050fe20000000081 */
[C---:B------:R-:W-:Y:S01]  /*91e0*/  FFMA R29, R40.reuse, R33, R146 ;  /* 0x00000021281d7223 */ /* 0x040fe20000000092 */
[C---:B------:R-:W-:Y:S01]  /*91f0*/  FFMA R30, R40.reuse, R34, R131 ;  /* 0x00000022281e7223 */ /* 0x040fe20000000083 */
[-C--:B------:R-:W-:Y:S01]  /*9200*/  FFMA R31, R40, R35.reuse, R80 ;  /* 0x00000023281f7223 */ /* 0x080fe20000000050 */
[-C--:B--2---:R-:W-:Y:S01]  /*9210*/  FFMA R91, R8, R35.reuse, R84 ;  /* 0x00000023085b7223 */ /* 0x084fe20000000054 */
[----:B------:R-:W-:Y:S01]  /*9220*/  FFMA R127, R10, R35, R86 ;  /* 0x000000230a7f7223 */ /* 0x000fe20000000056 */
[C---:B------:R-:W-:Y:S01]  /*9230*/  FFMA R37, R41.reuse, R13, R152 ;  /* 0x0000000d29257223 */ /* 0x040fe20000000098 */
[----:B------:R-:W1:Y:S01]  /*9240*/  LDS.128 R84, [R16+0xf30] ;  /* 0x000f300010547984 */ /* 0x000e620000000c00 */
        /* <DEDUP_REMOVED lines=32> */
[CC--:B------:R-:W-:Y:S01]  /*9450*/  FFMA R112, R9.reuse, R12.reuse, R130 ;  /* 0x0000000c09707223 */ /* 0x0c0fe20000000082 */
        /* <DEDUP_REMOVED lines=20> */
[CC--:B------:R-:W-:Y:S01]  /*95a0*/  FFMA R105, R65.reuse, R13.reuse, R106 ;  /* 0x0000000d41697223 */ /* 0x0c0fe2000000006a */
        /* <DEDUP_REMOVED lines=8> */
[----:B-1----:R-:W-:Y:S01]  /*9630*/  FFMA R69, R85, R13, R70 ;  /* 0x0000000d55457223 */ /* 0x002fe20000000046 */
[C---:B------:R-:W-:Y:S01]  /*9640*/  FFMA R52, R64.reuse, R12, R73 ;  /* 0x0000000c40347223 */ /* 0x040fe20000000049 */
[----:B------:R-:W-:Y:S01]  /*9650*/  FFMA R60, R64, R32, R71 ;  /* 0x00000020403c7223 */ /* 0x000fe20000000047 */
[CC--:B------:R-:W-:Y:S01]  /*9660*/  FFMA R104, R65.reuse, R12.reuse, R104 ;  /* 0x0000000c41687223 */ /* 0x0c0fe20000000068 */
        /* <DEDUP_REMOVED lines=50> */
[----:B------:R-:W-:Y:S06]  /*9990*/  @!P0 BRA `(.L_x_2) ;  /* 0x0000000c00408947 */ /* 0x000fec0003800000 */
[----:B------:R-:W1:Y:S01]  /*99a0*/  LDC R84, c[0x0][0x398] ;  /* 0x0000e600ff547b82 */ /* 0x000e620000000800 */
[----:B------:R-:W-:Y:S01]  /*99b0*/  SHF.L.U32 R0, R0, 0x2, RZ ;  /* 0x0000000200007819 */ /* 0x000fe200000006ff */
[----:B------:R-:W-:Y:S01]  /*99c0*/  BSSY B0, `(.L_x_3) ;  /* 0x000000d000007945 */ /* 0x000fe20003800000 */
[----:B------:R-:W-:Y:S02]  /*99d0*/  MOV R20, R18 ;  /* 0x0000001200147202 */ /* 0x000fe40000000f00 */
[----:B------:R-:W-:Y:S02]  /*99e0*/  LOP3.LUT R0, R0, 0x7c, RZ, 0xc0, !PT ;  /* 0x0000007c00007812 */ /* 0x000fe400078ec0ff */
[----:B------:R-:W-:Y:S01]  /*99f0*/  MOV R17, R19 ;  /* 0x0000001300117202 */ /* 0x000fe20000000f00 */
[----:B------:R-:W2:Y:S01]  /*9a00*/  LDC R85, c[0x0][0x39c] ;  /* 0x0000e700ff557b82 */ /* 0x000ea20000000800 */
[----:B------:R-:W-:Y:S02]  /*9a10*/  IADD3 R87, P0, P1, R0, UR4, R5 ;  /* 0x0000000400577c10 */ /* 0x000fe4000f91e005 */
[----:B------:R-:W-:-:S02]  /*9a20*/  MOV R5, R4 ;  /* 0x0000000400057202 */ /* 0x000fc40000000f00 */
[----:B------:R-:W-:Y:S02]  /*9a30*/  IADD3.X R136, PT, PT, RZ, UR5, RZ, P0, P1 ;  /* 0x00000005ff887c10 */ /* 0x000fe400087e24ff */
[----:B------:R-:W-:Y:S02]  /*9a40*/  MOV R16, R22 ;  /* 0x0000001600107202 */ /* 0x000fe40000000f00 */
[----:B------:R-:W-:Y:S02]  /*9a50*/  MOV R2, R87 ;  /* 0x0000005700027202 */ /* 0x000fe40000000f00 */
[----:B------:R-:W-:Y:S02]  /*9a60*/  MOV R3, R136 ;  /* 0x0000008800037202 */ /* 0x000fe40000000f00 */
[----:B------:R-:W-:-:S07]  /*9a70*/  MOV R86, 0x9a90 ;  /* 0x00009a9000567802 */ /* 0x000fce0000000f00 */
[----:B-12---:R-:W-:Y:S05]  /*9a80*/  CALL.REL.NOINC `($_Z29ampere_sgemm_128x256x8_kernelPKfS0_Pfjjjj$_Z9C_tile_wb7StgFragPfPKfjjjjj) ;  /* 0x0000002400e07944 */ /* 0x006fea0003c00000 */
[----:B------:R-:W-:Y:S05]  /*9a90*/  BSYNC B0 ;  /* 0x0000000000007941 */ /* 0x000fea0003800000 */
.L_x_3:
[----:B------:R-:W1:Y:S01]  /*9aa0*/  LDC R6, c[0x0][0x39c] ;  /* 0x0000e700ff067b82 */ /* 0x000e620000000800 */
[----:B------:R-:W-:Y:S01]  /*9ab0*/  IADD3 R20, P0, PT, R18, 0x80, RZ ;  /* 0x0000008012147810 */ /* 0x000fe20007f1e0ff */
[----:B------:R-:W-:Y:S01]  /*9ac0*/  BSSY B0, `(.L_x_4) ;  /* 0x000001a000007945 */ /* 0x000fe20003800000 */
[----:B------:R-:W-:Y:S02]  /*9ad0*/  IADD3 R0, PT, PT, R22, 0x20, RZ ;  /* 0x0000002016007810 */ /* 0x000fe40007ffe0ff */
[----:B------:R-:W-:Y:S02]  /*9ae0*/  MOV R24, R28 ;  /* 0x0000001c00187202 */ /* 0x000fe40000000f00 */
[----:B------:R-:W-:Y:S02]  /*9af0*/  MOV R25, R29 ;  /* 0x0000001d00197202 */ /* 0x000fe40000000f00 */
[----:B------:R-:W-:Y:S02]  /*9b00*/  MOV R26, R30 ;  /* 0x0000001e001a7202 */ /* 0x000fe40000000f00 */
[----:B------:R-:W-:-:S02]  /*9b10*/  MOV R27, R31 ;  /* 0x0000001f001b7202 */ /* 0x000fc40000000f00 */
[----:B------:R-:W-:Y:S02]  /*9b20*/  MOV R36, R44 ;  /* 0x0000002c00247202 */ /* 0x000fe40000000f00 */
[----:B------:R-:W-:Y:S02]  /*9b30*/  MOV R37, R45 ;  /* 0x0000002d00257202 */ /* 0x000fe40000000f00 */
        /* <DEDUP_REMOVED lines=13> */
[----:B------:R-:W-:Y:S02]  /*9c10*/  IADD3.X R17, PT, PT, RZ, R19, RZ, P0, !PT ;  /* 0x00000013ff117210 */ /* 0x000fe400007fe4ff */
[----:B------:R-:W-:Y:S02]  /*9c20*/  MOV R16, R0 ;  /* 0x0000000000107202 */ /* 0x000fe40000000f00 */
[----:B-1----:R-:W-:-:S02]  /*9c30*/  SHF.L.U32 R7, R6, 0x4, RZ ;  /* 0x0000000406077819 */ /* 0x002fc400000006ff */
[----:B------:R-:W-:-:S07]  /*9c40*/  MOV R86, 0x9c60 ;  /* 0x00009c6000567802 */ /* 0x000fce0000000f00 */
[----:B------:R-:W-:Y:S05]  /*9c50*/  CALL.REL.NOINC `($_Z29ampere_sgemm_128x256x8_kernelPKfS0_Pfjjjj$_Z9C_tile_wb7StgFragPfPKfjjjjj) ;  /* 0x00000024006c7944 */ /* 0x000fea0003c00000 */
[----:B------:R-:W-:Y:S05]  /*9c60*/  BSYNC B0 ;  /* 0x0000000000007941 */ /* 0x000fea0003800000 */
.L_x_4:
[----:B------:R-:W-:Y:S01]  /*9c70*/  IMAD.WIDE.U32 R6, R7, 0x4, R18 ;  /* 0x0000000407067825 */ /* 0x000fe200078e0012 */
[----:B------:R-:W-:Y:S01]  /*9c80*/  BSSY B0, `(.L_x_5) ;  /* 0x0000019000007945 */ /* 0x000fe20003800000 */
        /* <DEDUP_REMOVED lines=16> */
[----:B------:R-:W-:-:S02]  /*9d90*/  IADD3 R5, PT, PT, R4, 0x10, RZ ;  /* 0x0000001004057810 */ /* 0x000fc40007ffe0ff */
[----:B------:R-:W-:Y:S02]  /*9da0*/  MOV R2, R87 ;  /* 0x0000005700027202 */ /* 0x000fe40000000f00 */
[----:B------:R-:W-:Y:S02]  /*9db0*/  MOV R3, R136 ;  /* 0x0000008800037202 */ /* 0x000fe40000000f00 */
[----:B------:R-:W-:Y:S02]  /*9dc0*/  MOV R16, R22 ;  /* 0x0000001600107202 */ /* 0x000fe40000000f00 */
[----:B------:R-:W-:Y:S02]  /*9dd0*/  MOV R20, R6 ;  /* 0x0000000600147202 */ /* 0x000fe40000000f00 */
[----:B------:R-:W-:Y:S02]  /*9de0*/  MOV R17, R7 ;  /* 0x0000000700117202 */ /* 0x000fe40000000f00 */
[----:B------:R-:W-:-:S07]  /*9df0*/  MOV R86, 0x9e10 ;  /* 0x00009e1000567802 */ /* 0x000fce0000000f00 */
[----:B------:R-:W-:Y:S05]  /*9e00*/  CALL.REL.NOINC `($_Z29ampere_sgemm_128x256x8_kernelPKfS0_Pfjjjj$_Z9C_tile_wb7StgFragPfPKfjjjjj) ;  /* 0x0000002400007944 */ /* 0x000fea0003c00000 */
[----:B------:R-:W-:Y:S05]  /*9e10*/  BSYNC B0 ;  /* 0x0000000000007941 */ /* 0x000fea0003800000 */
.L_x_5:
[----:B------:R-:W-:Y:S01]  /*9e20*/  IADD3 R20, P0, PT, R6, 0x80, RZ ;  /* 0x0000008006147810 */ /* 0x000fe20007f1e0ff */
[----:B------:R-:W-:Y:S01]  /*9e30*/  BSSY B0, `(.L_x_6) ;  /* 0x0000017000007945 */ /* 0x000fe20003800000 */
[----:B------:R-:W-:Y:S02]  /*9e40*/  MOV R24, R88 ;  /* 0x0000005800187202 */ /* 0x000fe40000000f00 */
[----:B------:R-:W-:Y:S02]  /*9e50*/  MOV R25, R89 ;  /* 0x0000005900197202 */ /* 0x000fe40000000f00 */
[----:B------:R-:W-:Y:S02]  /*9e60*/  IADD3.X R17, PT, PT, RZ, R7, RZ, P0, !PT ;  /* 0x00000007ff117210 */ /* 0x000fe400007fe4ff */
        /* <DEDUP_REMOVED lines=17> */
[----:B------:R-:W-:-:S07]  /*9f80*/  MOV R86, 0x9fa0 ;  /* 0x00009fa000567802 */ /* 0x000fce0000000f00 */
[----:B------:R-:W-:Y:S05]  /*9f90*/  CALL.REL.NOINC `($_Z29ampere_sgemm_128x256x8_kernelPKfS0_Pfjjjj$_Z9C_tile_wb7StgFragPfPKfjjjjj) ;  /* 0x00000020009c7944 */ /* 0x000fea0003c00000 */
[----:B------:R-:W-:Y:S05]  /*9fa0*/  BSYNC B0 ;  /* 0x0000000000007941 */ /* 0x000fea0003800000 */
.L_x_6:
[----:B------:R-:W1:Y:S01]  /*9fb0*/  LDC R7, c[0x0][0x39c] ;  /* 0x0000e700ff077b82 */ /* 0x000e620000000800 */
        /* <DEDUP_REMOVED lines=12> */
[----:B-1----:R-:W-:Y:S02]  /*a080*/  SHF.L.U32 R7, R7, 0x5, RZ ;  /* 0x0000000507077819 */ /* 0x002fe400000006ff */
[----:B------:R-:W-:Y:S02]  /*a090*/  MOV R51, R99 ;  /* 0x0000006300337202 */ /* 0x000fe40000000f00 */
[----:B------:R-:W-:Y:S01]  /*a0a0*/  MOV R76, R108 ;  /* 0x0000006c004c7202 */ /* 0x000fe20000000f00 */
[----:B------:R-:W-:Y:S01]  /*a0b0*/  IMAD.WIDE.U32 R6, R7, 0x4, R18 ;  /* 0x0000000407067825 */ /* 0x000fe200078e0012 */
[----:B------:R-:W-:Y:S02]  /*a0c0*/  MOV R77, R109 ;  /* 0x0000006d004d7202 */ /* 0x000fe40000000f00 */
[----:B------:R-:W-:Y:S02]  /*a0d0*/  MOV R78, R110 ;  /* 0x0000006e004e7202 */ /* 0x000fe40000000f00 */
[----:B------:R-:W-:-:S02]  /*a0e0*/  MOV R79, R111 ;  /* 0x0000006f004f7202 */ /* 0x000fc40000000f00 */
[----:B------:R-:W-:Y:S02]  /*a0f0*/  IADD3 R5, PT, PT, R4, 0x20, RZ ;  /* 0x0000002004057810 */ /* 0x000fe40007ffe0ff */
[----:B------:R-:W-:Y:S02]  /*a100*/  MOV R2, R87 ;  /* 0x0000005700027202 */ /* 0x000fe40000000f00 */
[----:B------:R-:W-:Y:S02]  /*a110*/  MOV R3, R136 ;  /* 0x0000008800037202 */ /* 0x000fe40000000f00 */
[----:B------:R-:W-:Y:S02]  /*a120*/  MOV R16, R22 ;  /* 0x0000001600107202 */ /* 0x000fe40000000f00 */
[----:B------:R-:W-:Y:S02]  /*a130*/  MOV R20, R6 ;  /* 0x0000000600147202 */ /* 0x000fe40000000f00 */
[----:B------:R-:W-:-:S02]  /*a140*/  MOV R17, R7 ;  /* 0x0000000700117202 */ /* 0x000fc40000000f00 */
[----:B------:R-:W-:-:S07]  /*a150*/  MOV R86, 0xa170 ;  /* 0x0000a17000567802 */ /* 0x000fce0000000f00 */
[----:B------:R-:W-:Y:S05]  /*a160*/  CALL.REL.NOINC `($_Z29ampere_sgemm_128x256x8_kernelPKfS0_Pfjjjj$_Z9C_tile_wb7StgFragPfPKfjjjjj) ;  /* 0x0000002000287944 */ /* 0x000fea0003c00000 */
[----:B------:R-:W-:Y:S05]  /*a170*/  BSYNC B0 ;  /* 0x0000000000007941 */ /* 0x000fea0003800000 */
.L_x_7:
        /* <DEDUP_REMOVED lines=25> */
.L_x_8:
[----:B------:R-:W1:Y:S01]  /*a310*/  LDC R3, c[0x0][0x39c] ;  /* 0x0000e700ff037b82 */ /* 0x000e620000000800 */
[----:B------:R-:W-:Y:S01]  /*a320*/  IADD3 R4, PT, PT, R4, 0x30, RZ ;  /* 0x0000003004047810 */ /* 0x000fe20007ffe0ff */
        /* <DEDUP_REMOVED lines=11> */
[----:B------:R-:W-:Y:S01]  /*a3e0*/  MOV R50, R146 ;  /* 0x0000009200327202 */ /* 0x000fe20000000f00 */
[----:B-1----:R-:W-:Y:S01]  /*a3f0*/  IMAD R3, R3, 0x30, RZ ;  /* 0x0000003003037824 */ /* 0x002fe200078e02ff */
[----:B------:R-:W-:-:S02]  /*a400*/  MOV R51, R147 ;  /* 0x0000009300337202 */ /* 0x000fc40000000f00 */
[----:B------:R-:W-:Y:S01]  /*a410*/  MOV R76, R12 ;  /* 0x0000000c004c7202 */ /* 0x000fe20000000f00 */
[----:B------:R-:W-:Y:S01]  /*a420*/  IMAD.WIDE.U32 R18, R3, 0x4, R18 ;  /* 0x0000000403127825 */ /* 0x000fe200078e0012 */
        /* <DEDUP_REMOVED lines=9> */
[----:B------:R-:W-:-:S07]  /*a4c0*/  MOV R86, 0xa4e0 ;  /* 0x0000a4e000567802 */ /* 0x000fce0000000f00 */
[----:B------:R-:W-:Y:S05]  /*a4d0*/  CALL.REL.NOINC `($_Z29ampere_sgemm_128x256x8_kernelPKfS0_Pfjjjj$_Z9C_tile_wb7StgFragPfPKfjjjjj) ;  /* 0x0000001c004c7944 */ /* 0x000fea0003c00000 */
[----:B------:R-:W-:Y:S05]  /*a4e0*/  BSYNC B0 ;  /* 0x0000000000007941 */ /* 0x000fea0003800000 */
.L_x_9:
        /* <DEDUP_REMOVED lines=26> */
.L_x_10:
[----:B------:R-:W-:Y:S05]  /*a690*/  EXIT ;  /* 0x000000000000794d */ /* 0x000fea0003800000 */
.L_x_2:
[----:B------:R-:W-:Y:S05]  /*a6a0*/  WARPSYNC.ALL ;  /* 0x0000000000007948 */ /* 0x000fea0003800000 */
[----:B------:R-:W-:Y:S01]  /*a6b0*/  BAR.SYNC.DEFER_BLOCKING 0x0 ;  /* 0x0000000000007b1d */ /* 0x000fe20000010000 */
[----:B------:R-:W-:Y:S01]  /*a6c0*/  SHF.L.U32 R0, R0, 0x2, RZ ;  /* 0x0000000200007819 */ /* 0x000fe200000006ff */
[----:B------:R-:W-:Y:S01]  /*a6d0*/  IMAD.WIDE.U32 R2, R7, 0x4, R18 ;  /* 0x0000000407027825 */ /* 0x000fe200078e0012 */
[----:B------:R-:W-:Y:S02]  /*a6e0*/  ISETP.GE.U32.AND P1, PT, R22, R7, PT ;  /* 0x000000071600720c */ /* 0x000fe40003f26070 */
[----:B------:R-:W-:-:S04]  /*a6f0*/  LOP3.LUT R0, R0, 0x7c, RZ, 0xc0, !PT ;  /* 0x0000007c00007812 */ /* 0x000fc800078ec0ff */
[----:B------:R-:W-:Y:S01]  /*a700*/  IADD3 R5, PT, PT, R0, UR7, R5 ;  /* 0x0000000700057c10 */ /* 0x000fe2000fffe005 */
[----:B------:R1:W-:Y:S04]  /*a710*/  STS.128 [R21], R24 ;  /* 0x0000001815007388 */ /* 0x0003e80000000c00 */
[----:B------:R2:W-:Y:S04]  /*a720*/  STS.128 [R21+0x90], R36 ;  /* 0x0000902415007388 */ /* 0x0005e80000000c00 */
[----:B------:R3:W-:Y:S04]  /*a730*/  STS.128 [R21+0x120], R48 ;  /* 0x0001203015007388 */ /* 0x0007e80000000c00 */
[----:B------:R4:W-:Y:S01]  /*a740*/  STS.128 [R21+0x1b0], R76 ;  /* 0x0001b04c15007388 */ /* 0x0009e20000000c00 */
[----:B------:R-:W-:Y:S01]  /*a750*/  BAR.SYNC.DEFER_BLOCKING 0x0 ;  /* 0x0000000000007b1d */ /* 0x000fe20000010000 */
[----:B-1----:R-:W-:-:S02]  /*a760*/  SHF.L.U32 R25, R7, 0x1, RZ ;  /* 0x0000000107197819 */ /* 0x002fc400000006ff */
[CC--:B------:R-:W-:Y:S02]  /*a770*/  LEA R27, R7.reuse, R7.reuse, 0x1 ;  /* 0x00000007071b7211 */ /* 0x0c0fe400078e08ff */
[C---:B--2---:R-:W-:Y:S02]  /*a780*/  SHF.L.U32 R37, R7.reuse, 0x2, RZ ;  /* 0x0000000207257819 */ /* 0x044fe400000006ff */
[CC--:B------:R-:W-:Y:S02]  /*a790*/  LEA R39, R7.reuse, R7.reuse, 0x2 ;  /* 0x0000000707277211 */ /* 0x0c0fe400078e10ff */
[CC--:B---3--:R-:W-:Y:S02]  /*a7a0*/  LEA R49, R7.reuse, -R7.reuse, 0x3 ;  /* 0x8000000707317211 */ /* 0x0c8fe400078e18ff */
[C---:B------:R-:W-:Y:S01]  /*a7b0*/  SHF.L.U32 R51, R7.reuse, 0x3, RZ ;  /* 0x0000000307337819 */ /* 0x040fe200000006ff */
[C---:B----4-:R-:W-:Y:S01]  /*a7c0*/  IMAD R79, R7.reuse, 0xa, RZ ;  /* 0x0000000a074f7824 */ /* 0x050fe200078e02ff */
[----:B------:R-:W-:Y:S01]  /*a7d0*/  LEA R77, R7, R7, 0x3 ;  /* 0x00000007074d7211 */ /* 0x000fe200078e18ff */
[----:B------:R-:W-:-:S04]  /*a7e0*/  IMAD.WIDE.U32 R48, R49, 0x4, R18 ;  /* 0x0000000431307825 */ /* 0x000fc800078e0012 */
[----:B------:R-:W-:-:S04]  /*a7f0*/  IMAD.WIDE.U32 R50, R51, 0x4, R18 ;  /* 0x0000000433327825 */ /* 0x000fc800078e0012 */
[--C-:B------:R-:W-:Y:S01]  /*a800*/  IMAD.WIDE.U32 R76, R77, 0x4, R18.reuse ;  /* 0x000000044d4c7825 */ /* 0x100fe200078e0012 */
[----:B------:R-:W1:Y:S03]  /*a810*/  LDS R17, [R5] ;  /* 0x0000000005117984 */ /* 0x000e660000000800 */
[--C-:B------:R-:W-:Y:S01]  /*a820*/  IMAD.WIDE.U32 R78, R79, 0x4, R18.reuse ;  /* 0x000000044f4e7825 */ /* 0x100fe200078e0012 */
[----:B------:R-:W2:Y:S04]  /*a830*/  LDS R23, [R5+0x90] ;  /* 0x0000900005177984 */ /* 0x000ea80000000800 */
[----:B------:R-:W3:Y:S04]  /*a840*/  LDS R85, [R5+0x120] ;  /* 0x0001200005557984 */ /* 0x000ee80000000800 */
[----:B------:R-:W4:Y:S04]  /*a850*/  LDS R87, [R5+0x1b0] ;  /* 0x0001b00005577984 */ /* 0x000f280000000800 */
[----:B------:R-:W5:Y:S04]  /*a860*/  LDS R137, [R5+0x240] ;  /* 0x0002400005897984 */ /* 0x000f680000000800 */
        /* <DEDUP_REMOVED lines=11> */
[----:B-1----:R1:W-:Y:S04]  /*a920*/  @!P1 STG.E desc[UR10][R18.64], R17 ;  /* 0x0000001112009986 */ /* 0x0023e8000c10190a */
[----:B--2---:R2:W-:Y:S01]  /*a930*/  @!P1 STG.E desc[UR10][R2.64], R23 ;  /* 0x0000001702009986 */ /* 0x0045e2000c10190a */
[----:B-1----:R-:W-:-:S04]  /*a940*/  IMAD.WIDE.U32 R16, R25, 0x4, R18 ;  /* 0x0000000419107825 */ /* 0x002fc800078e0012 */
[--C-:B------:R-:W-:Y:S01]  /*a950*/  IMAD.WIDE.U32 R24, R27, 0x4, R18.reuse ;  /* 0x000000041b187825 */ /* 0x100fe200078e0012 */
[----:B---3--:R1:W-:Y:S01]  /*a960*/  @!P1 STG.E desc[UR10][R16.64], R85 ;  /* 0x0000005510009986 */ /* 0x0083e2000c10190a */
[----:B--2---:R-:W-:Y:S02]  /*a970*/  LEA R23, R7, -R7, 0x4 ;  /* 0x8000000707177211 */ /* 0x004fe400078e20ff */
[--C-:B------:R-:W-:Y:S01]  /*a980*/  IMAD.WIDE.U32 R26, R37, 0x4, R18.reuse ;  /* 0x00000004251a7825 */ /* 0x100fe200078e0012 */
[----:B----4-:R2:W-:Y:S03]  /*a990*/  @!P1 STG.E desc[UR10][R24.64], R87 ;  /* 0x0000005718009986 */ /* 0x0105e6000c10190a */
[----:B------:R-:W-:Y:S01]  /*a9a0*/  IMAD.WIDE.U32 R36, R39, 0x4, R18 ;  /* 0x0000000427247825 */ /* 0x000fe200078e0012 */
[----:B-----5:R3:W-:Y:S03]  /*a9b0*/  @!P1 STG.E desc[UR10][R26.64], R137 ;  /* 0x000000891a009986 */ /* 0x0207e6000c10190a */
[C---:B------:R-:W-:Y:S01]  /*a9c0*/  IMAD R39, R7.reuse, 0x6, RZ ;  /* 0x0000000607277824 */ /* 0x040fe200078e02ff */
[----:B------:R4:W-:Y:S01]  /*a9d0*/  @!P1 STG.E desc[UR10][R36.64], R139 ;  /* 0x0000008b24009986 */ /* 0x0009e2000c10190a */
[----:B-1----:R-:W-:-:S02]  /*a9e0*/  IMAD R85, R7, 0xb, RZ ;  /* 0x0000000b07557824 */ /* 0x002fc400078e02ff */
[----:B------:R-:W-:-:S04]  /*a9f0*/  IMAD.WIDE.U32 R38, R39, 0x4, R18 ;  /* 0x0000000427267825 */ /* 0x000fc800078e0012 */
[C---:B--2---:R-:W-:Y:S01]  /*aa00*/  IMAD R87, R7.reuse, 0xc, RZ ;  /* 0x0000000c07577824 */ /* 0x044fe200078e02ff */
[----:B------:R1:W-:Y:S01]  /*aa10*/  @!P1 STG.E desc[UR10][R38.64], R153 ;  /* 0x0000009926009986 */ /* 0x0003e2000c10190a */
[----:B---3--:R-:W-:Y:S02]  /*aa20*/  IMAD R137, R7, 0xd, RZ ;  /* 0x0000000d07897824 */ /* 0x008fe400078e02ff */
[--C-:B------:R-:W-:Y:S01]  /*aa30*/  IMAD.WIDE.U32 R84, R85, 0x4, R18.reuse ;  /* 0x0000000455547825 */ /* 0x100fe200078e0012 */
[----:B------:R-:W-:Y:S03]  /*aa40*/  @!P1 STG.E desc[UR10][R48.64], R155 ;  /* 0x0000009b30009986 */ /* 0x000fe6000c10190a */
[----:B----4-:R-:W-:Y:S01]  /*aa50*/  IMAD R139, R7, 0xe, RZ ;  /* 0x0000000e078b7824 */ /* 0x010fe200078e02ff */
[----:B------:R-:W-:Y:S01]  /*aa60*/  @!P1 STG.E desc[UR10][R50.64], R157 ;  /* 0x0000009d32009986 */ /* 0x000fe2000c10190a */
[----:B------:R-:W-:-:S03]  /*aa70*/  IMAD.WIDE.U32 R86, R87, 0x4, R18 ;  /* 0x0000000457567825 */ /* 0x000fc600078e0012 */
[----:B------:R-:W-:Y:S01]  /*aa80*/  @!P1 STG.E desc[UR10][R76.64], R159 ;  /* 0x0000009f4c009986 */ /* 0x000fe2000c10190a */
[----:B------:R-:W-:-:S03]  /*aa90*/  IMAD.WIDE.U32 R136, R137, 0x4, R18 ;  /* 0x0000000489887825 */ /* 0x000fc600078e0012 */
[----:B------:R-:W-:Y:S01]  /*aaa0*/  @!P1 STG.E desc[UR10][R78.64], R161 ;  /* 0x000000a14e009986 */ /* 0x000fe2000c10190a */
[----:B------:R-:W-:-:S03]  /*aab0*/  IMAD.WIDE.U32 R138, R139, 0x4, R18 ;  /* 0x000000048b8a7825 */ /* 0x000fc600078e0012 */
[----:B------:R-:W-:Y:S01]  /*aac0*/  @!P1 STG.E desc[UR10][R84.64], R163 ;  /* 0x000000a354009986 */ /* 0x000fe2000c10190a */
[----:B-1----:R-:W-:Y:S01]  /*aad0*/  IMAD.WIDE.U32 R152, R23, 0x4, R18 ;  /* 0x0000000417987825 */ /* 0x002fe200078e0012 */
[C---:B------:R-:W-:Y:S02]  /*aae0*/  VIMNMX.U32 R23, PT, PT, R22.reuse, R7, !PT ;  /* 0x0000000716177248 */ /* 0x040fe40007fe0000 */
[----:B------:R-:W-:Y:S02]  /*aaf0*/  @!P1 STG.E desc[UR10][R86.64], R165 ;  /* 0x000000a556009986 */ /* 0x000fe4000c10190a */
[----:B------:R-:W-:Y:S02]  /*ab00*/  IADD3 R23, PT, PT, -R22, R23, RZ ;  /* 0x0000001716177210 */ /* 0x000fe40007ffe1ff */
[----:B------:R-:W-:Y:S02]  /*ab10*/  @!P1 STG.E desc[UR10][R136.64], R167 ;  /* 0x000000a788009986 */ /* 0x000fe4000c10190a */
[----:B------:R-:W-:Y:S01]  /*ab20*/  ISETP.GT.U32.AND P0, PT, R23, 0x20, PT ;  /* 0x000000201700780c */ /* 0x000fe20003f04070 */
[C---:B------:R-:W-:Y:S01]  /*ab30*/  IMAD R23, R7.reuse, 0x12, RZ ;  /* 0x0000001207177824 */ /* 0x040fe200078e02ff */
[----:B------:R-:W-:Y:S04]  /*ab40*/  @!P1 STG.E desc[UR10][R138.64], R169 ;  /* 0x000000a98a009986 */ /* 0x000fe8000c10190a */
[----:B------:R-:W-:Y:S01]  /*ab50*/  @!P1 STG.E desc[UR10][R152.64], R171 ;  /* 0x000000ab98009986 */ /* 0x000fe2000c10190a */
[----:B------:R-:W-:Y:S06]  /*ab60*/  BAR.SYNC.DEFER_BLOCKING 0x0 ;  /* 0x0000000000007b1d */ /* 0x000fec0000010000 */
[----:B------:R-:W-:Y:S04]  /*ab70*/  STS.128 [R21], R28 ;  /* 0x0000001c15007388 */ /* 0x000fe80000000c00 */
[----:B------:R-:W-:Y:S04]  /*ab80*/  STS.128 [R21+0x90], R44 ;  /* 0x0000902c15007388 */ /* 0x000fe80000000c00 */
[----:B------:R-:W-:Y:S04]  /*ab90*/  STS.128 [R21+0x120], R56 ;  /* 0x0001203815007388 */ /* 0x000fe80000000c00 */
[----:B------:R-:W-:Y:S01]  /*aba0*/  STS.128 [R21+0x1b0], R40 ;  /* 0x0001b02815007388 */ /* 0x000fe20000000c00 */
[----:B------:R-:W-:Y:S06]  /*abb0*/  BAR.SYNC.DEFER_BLOCKING 0x0 ;  /* 0x0000000000007b1d */ /* 0x000fec0000010000 */
[----:B------:R-:W1:Y:S04]  /*abc0*/  LDS R155, [R5] ;  /* 0x00000000059b7984 */ /* 0x000e680000000800 */
        /* <DEDUP_REMOVED lines=15> */
[----:B-1----:R-:W-:Y:S04]  /*acc0*/  @P0 STG.E desc[UR10][R18.64+0x80], R155 ;  /* 0x0000809b12000986 */ /* 0x002fe8000c10190a */
[----:B--2---:R-:W-:Y:S04]  /*acd0*/  @P0 STG.E desc[UR10][R2.64+0x80], R157 ;  /* 0x0000809d02000986 */ /* 0x004fe8000c10190a */
[----:B---3--:R1:W-:Y:S04]  /*ace0*/  @P0 STG.E desc[UR10][R16.64+0x80], R159 ;  /* 0x0000809f10000986 */ /* 0x0083e8000c10190a */
[----:B----4-:R2:W-:Y:S04]  /*acf0*/  @P0 STG.E desc[UR10][R24.64+0x80], R161 ;  /* 0x000080a118000986 */ /* 0x0105e8000c10190a */
[----:B-----5:R3:W-:Y:S04]  /*ad00*/  @P0 STG.E desc[UR10][R26.64+0x80], R163 ;  /* 0x000080a31a000986 */ /* 0x0207e8000c10190a */
[----:B------:R-:W-:Y:S01]  /*ad10*/  @P0 STG.E desc[UR10][R36.64+0x80], R165 ;  /* 0x000080a524000986 */ /* 0x000fe2000c10190a */
[----:B-1----:R-:W-:-:S03]  /*ad20*/  LEA R17, R7, R7, 0x4 ;  /* 0x0000000707117211 */ /* 0x002fc600078e20ff */
[----:B------:R1:W-:Y:S01]  /*ad30*/  @P0 STG.E desc[UR10][R38.64+0x80], R29 ;  /* 0x0000801d26000986 */ /* 0x0003e2000c10190a */
[----:B--2---:R-:W-:-:S03]  /*ad40*/  IMAD R25, R7, 0x13, RZ ;  /* 0x0000001307197824 */ /* 0x004fc600078e02ff */
[----:B------:R-:W-:Y:S01]  /*ad50*/  @P0 STG.E desc[UR10][R48.64+0x80], R31 ;  /* 0x0000801f30000986 */ /* 0x000fe2000c10190a */
[----:B---3--:R-:W-:-:S03]  /*ad60*/  IMAD R27, R7, 0x14, RZ ;  /* 0x00000014071b7824 */ /* 0x008fc600078e02ff */
[----:B------:R-:W-:Y:S04]  /*ad70*/  @P0 STG.E desc[UR10][R50.64+0x80], R45 ;  /* 0x0000802d32000986 */ /* 0x000fe8000c10190a */
[----:B------:R-:W-:Y:S01]  /*ad80*/  @P0 STG.E desc[UR10][R76.64+0x80], R41 ;  /* 0x000080294c000986 */ /* 0x000fe2000c10190a */
[----:B-1----:R-:W-:-:S03]  /*ad90*/  IMAD R29, R7, 0x15, RZ ;  /* 0x00000015071d7824 */ /* 0x002fc600078e02ff */
[----:B------:R1:W-:Y:S04]  /*ada0*/  @P0 STG.E desc[UR10][R78.64+0x80], R43 ;  /* 0x0000802b4e000986 */ /* 0x0003e8000c10190a */
[----:B------:R2:W-:Y:S04]  /*adb0*/  @P0 STG.E desc[UR10][R84.64+0x80], R47 ;  /* 0x0000802f54000986 */ /* 0x0005e8000c10190a */
[----:B------:R3:W-:Y:S04]  /*adc0*/  @P0 STG.E desc[UR10][R86.64+0x80], R57 ;  /* 0x0000803956000986 */ /* 0x0007e8000c10190a */
[----:B------:R4:W-:Y:S01]  /*add0*/  @P0 STG.E desc[UR10][R136.64+0x80], R59 ;  /* 0x0000803b88000986 */ /* 0x0009e2000c10190a */
[----:B-1----:R-:W-:-:S03]  /*ade0*/  IMAD R79, R7, 0x1a, RZ ;  /* 0x0000001a074f7824 */ /* 0x002fc600078e02ff */
[----:B------:R-:W-:Y:S01]  /*adf0*/  @P0 STG.E desc[UR10][R138.64+0x80], R167 ;  /* 0x000080a78a000986 */ /* 0x000fe2000c10190a */
[----:B--2---:R-:W-:-:S03]  /*ae00*/  IMAD R47, R7, 0x17, RZ ;  /* 0x00000017072f7824 */ /* 0x004fc600078e02ff */
[----:B------:R-:W-:Y:S01]  /*ae10*/  @P0 STG.E desc[UR10][R152.64+0x80], R169 ;  /* 0x000080a998000986 */ /* 0x000fe2000c10190a */
[C---:B---3--:R-:W-:Y:S01]  /*ae20*/  SHF.L.U32 R57, R7.reuse, 0x4, RZ ;  /* 0x0000000407397819 */ /* 0x048fe200000006ff */
[----:B------:R-:W-:Y:S01]  /*ae30*/  BAR.SYNC.DEFER_BLOCKING 0x0 ;  /* 0x0000000000007b1d */ /* 0x000fe20000010000 */
[----:B----4-:R-:W-:-:S03]  /*ae40*/  IMAD R59, R7, 0x19, RZ ;  /* 0x00000019073b7824 */ /* 0x010fc600078e02ff */
[----:B------:R-:W-:Y:S02]  /*ae50*/  IMAD.WIDE.U32 R56, R57, 0x4, R18 ;  /* 0x0000000439387825 */ /* 0x000fe400078e0012 */
[----:B------:R-:W-:Y:S04]  /*ae60*/  STS.128 [R21], R80 ;  /* 0x0000005015007388 */ /* 0x000fe80000000c00 */
[----:B------:R1:W-:Y:S04]  /*ae70*/  STS.128 [R21+0x90], R112 ;  /* 0x0000907015007388 */ /* 0x0003e80000000c00 */
[----:B------:R-:W-:Y:S04]  /*ae80*/  STS.128 [R21+0x120], R120 ;  /* 0x0001207815007388 */ /* 0x000fe80000000c00 */
[----:B------:R-:W-:Y:S01]  /*ae90*/  STS.128 [R21+0x1b0], R128 ;  /* 0x0001b08015007388 */ /* 0x000fe20000000c00 */
[----:B------:R-:W-:Y:S01]  /*aea0*/  BAR.SYNC.DEFER_BLOCKING 0x0 ;  /* 0x0000000000007b1d */ /* 0x000fe20000010000 */
[----:B-1----:R-:W-:-:S05]  /*aeb0*/  IMAD R115, R7, 0x18, RZ ;  /* 0x0000001807737824 */ /* 0x002fca00078e02ff */
        /* <DEDUP_REMOVED lines=16> */
[----:B-1----:R1:W-:Y:S02]  /*afc0*/  @!P1 STG.E desc[UR10][R56.64], R3 ;  /* 0x0000000338009986 */ /* 0x0023e4000c10190a */
[----:B-1----:R-:W-:-:S04]  /*afd0*/  IMAD.WIDE.U32 R2, R17, 0x4, R18 ;  /* 0x0000000411027825 */ /* 0x002fc800078e0012 */
[--C-:B------:R-:W-:Y:S01]  /*afe0*/  IMAD.WIDE.U32 R16, R23, 0x4, R18.reuse ;  /* 0x0000000417107825 */ /* 0x100fe200078e0012 */
[----:B--2---:R1:W-:Y:S03]  /*aff0*/  @!P1 STG.E desc[UR10][R2.64], R31 ;  /* 0x0000001f02009986 */ /* 0x0043e6000c10190a */
[--C-:B------:R-:W-:Y:S01]  /*b000*/  IMAD.WIDE.U32 R22, R25, 0x4, R18.reuse ;  /* 0x0000000419167825 */ /* 0x100fe200078e0012 */
[----:B---3--:R2:W-:Y:S03]  /*b010*/  @!P1 STG.E desc[UR10][R16.64], R37 ;  /* 0x0000002510009986 */ /* 0x0085e6000c10190a */
[--C-:B------:R-:W-:Y:S01]  /*b020*/  IMAD.WIDE.U32 R24, R27, 0x4, R18.reuse ;  /* 0x000000041b187825 */ /* 0x100fe200078e0012 */
[----:B----4-:R-:W-:Y:S03]  /*b030*/  @!P1 STG.E desc[UR10][R22.64], R39 ;  /* 0x0000002716009986 */ /* 0x010fe6000c10190a */
[--C-:B------:R-:W-:Y:S01]  /*b040*/  IMAD.WIDE.U32 R26, R29, 0x4, R18.reuse ;  /* 0x000000041d1a7825 */ /* 0x100fe200078e0012 */
[----:B-----5:R-:W-:Y:S03]  /*b050*/  @!P1 STG.E desc[UR10][R24.64], R41 ;  /* 0x0000002918009986 */ /* 0x020fe6000c10190a */
[----:B------:R-:W-:Y:S01]  /*b060*/  IMAD R29, R7, 0x16, RZ ;  /* 0x00000016071d7824 */ /* 0x000fe200078e02ff */
[----:B------:R3:W-:Y:S01]  /*b070*/  @!P1 STG.E desc[UR10][R26.64], R43 ;  /* 0x0000002b1a009986 */ /* 0x0007e2000c10190a */
[----:B-1----:R-:W-:-:S04]  /*b080*/  IMAD.WIDE.U32 R30, R47, 0x4, R18 ;  /* 0x000000042f1e7825 */ /* 0x002fc800078e0012 */
[----:B------:R-:W-:-:S04]  /*b090*/  IMAD.WIDE.U32 R28, R29, 0x4, R18 ;  /* 0x000000041d1c7825 */ /* 0x000fc800078e0012 */
[--C-:B--2---:R-:W-:Y:S01]  /*b0a0*/  IMAD.WIDE.U32 R36, R115, 0x4, R18.reuse ;  /* 0x0000000473247825 */ /* 0x104fe200078e0012 */
[C---:B------:R-:W-:Y:S01]  /*b0b0*/  LEA R115, R7.reuse, -R7, 0x5 ;  /* 0x8000000707737211 */ /* 0x040fe200078e28ff */
[----:B------:R1:W-:Y:S02]  /*b0c0*/  @!P1 STG.E desc[UR10][R28.64], R45 ;  /* 0x0000002d1c009986 */ /* 0x0003e4000c10190a */
[----:B---3--:R-:W-:Y:S02]  /*b0d0*/  IMAD R43, R7, 0x1b, RZ ;  /* 0x0000001b072b7824 */ /* 0x008fe400078e02ff */
[--C-:B------:R-:W-:Y:S01]  /*b0e0*/  IMAD.WIDE.U32 R38, R59, 0x4, R18.reuse ;  /* 0x000000043b267825 */ /* 0x100fe200078e0012 */
[----:B------:R2:W-:Y:S03]  /*b0f0*/  @!P1 STG.E desc[UR10][R30.64], R49 ;  /* 0x000000311e009986 */ /* 0x0005e6000c10190a */
[----:B------:R-:W-:Y:S01]  /*b100*/  IMAD R47, R7, 0x1c, RZ ;  /* 0x0000001c072f7824 */ /* 0x000fe200078e02ff */
[----:B------:R3:W-:Y:S01]  /*b110*/  @!P1 STG.E desc[UR10][R36.64], R51 ;  /* 0x0000003324009986 */ /* 0x0007e2000c10190a */
[----:B------:R-:W-:-:S03]  /*b120*/  IMAD.WIDE.U32 R40, R79, 0x4, R18 ;  /* 0x000000044f287825 */ /* 0x000fc600078e0012 */
[----:B------:R-:W-:Y:S01]  /*b130*/  @!P1 STG.E desc[UR10][R38.64], R77 ;  /* 0x0000004d26009986 */ /* 0x000fe2000c10190a */
[C---:B------:R-:W-:Y:S02]  /*b140*/  IMAD R59, R7.reuse, 0x1d, RZ ;  /* 0x0000001d073b7824 */ /* 0x040fe400078e02ff */
[----:B------:R-:W-:Y:S01]  /*b150*/  IMAD R79, R7, 0x1e, RZ ;  /* 0x0000001e074f7824 */ /* 0x000fe200078e02ff */
[----:B------:R-:W-:Y:S01]  /*b160*/  @!P1 STG.E desc[UR10][R40.64], R81 ;  /* 0x0000005128009986 */ /* 0x000fe2000c10190a */
[----:B------:R-:W-:-:S04]  /*b170*/  IMAD.WIDE.U32 R42, R43, 0x4, R18 ;  /* 0x000000042b2a7825 */ /* 0x000fc800078e0012 */
[--C-:B-1----:R-:W-:Y:S01]  /*b180*/  IMAD.WIDE.U32 R44, R47, 0x4, R18.reuse ;  /* 0x000000042f2c7825 */ /* 0x102fe200078e0012 */
[----:B------:R-:W-:Y:S03]  /*b190*/  @!P1 STG.E desc[UR10][R42.64], R83 ;  /* 0x000000532a009986 */ /* 0x000fe6000c10190a */
[--C-:B------:R-:W-:Y:S01]  /*b1a0*/  IMAD.WIDE.U32 R46, R59, 0x4, R18.reuse ;  /* 0x000000043b2e7825 */ /* 0x100fe200078e0012 */
[----:B------:R-:W-:Y:S03]  /*b1b0*/  @!P1 STG.E desc[UR10][R44.64], R85 ;  /* 0x000000552c009986 */ /* 0x000fe6000c10190a */
[--C-:B--2---:R-:W-:Y:S01]  /*b1c0*/  IMAD.WIDE.U32 R48, R79, 0x4, R18.reuse ;  /* 0x000000044f307825 */ /* 0x104fe200078e0012 */
[----:B------:R-:W-:Y:S03]  /*b1d0*/  @!P1 STG.E desc[UR10][R46.64], R87 ;  /* 0x000000572e009986 */ /* 0x000fe6000c10190a */
[----:B---3--:R-:W-:Y:S01]  /*b1e0*/  IMAD.WIDE.U32 R50, R115, 0x4, R18 ;  /* 0x0000000473327825 */ /* 0x008fe200078e0012 */
        /* <DEDUP_REMOVED lines=24> */
[----:B-1----:R1:W-:Y:S04]  /*b370*/  @P0 STG.E desc[UR10][R56.64+0x80], R59 ;  /* 0x0000803b38000986 */ /* 0x0023e8000c10190a */
[----:B--2---:R-:W-:Y:S04]  /*b380*/  @P0 STG.E desc[UR10][R2.64+0x80], R77 ;  /* 0x0000804d02000986 */ /* 0x004fe8000c10190a */
[----:B---3--:R2:W-:Y:S04]  /*b390*/  @P0 STG.E desc[UR10][R16.64+0x80], R79 ;  /* 0x0000804f10000986 */ /* 0x0085e8000c10190a */
[----:B----4-:R3:W-:Y:S01]  /*b3a0*/  @P0 STG.E desc[UR10][R22.64+0x80], R81 ;  /* 0x0000805116000986 */ /* 0x0107e2000c10190a */
[----:B-1----:R-:W-:-:S03]  /*b3b0*/  IMAD R57, R7, 0x2a, RZ ;  /* 0x0000002a07397824 */ /* 0x002fc600078e02ff */
[----:B-----5:R1:W-:Y:S04]  /*b3c0*/  @P0 STG.E desc[UR10][R24.64+0x80], R83 ;  /* 0x0000805318000986 */ /* 0x0203e8000c10190a */
[----:B------:R-:W-:Y:S01]  /*b3d0*/  @P0 STG.E desc[UR10][R26.64+0x80], R85 ;  /* 0x000080551a000986 */ /* 0x000fe2000c10190a */
[----:B--2---:R-:W-:-:S03]  /*b3e0*/  IMAD R17, R7, 0x23, RZ ;  /* 0x0000002307117824 */ /* 0x004fc600078e02ff */
[----:B------:R-:W-:Y:S01]  /*b3f0*/  @P0 STG.E desc[UR10][R28.64+0x80], R87 ;  /* 0x000080571c000986 */ /* 0x000fe2000c10190a */
[----:B---3--:R-:W-:-:S03]  /*b400*/  IMAD R23, R7, 0x24, RZ ;  /* 0x0000002407177824 */ /* 0x008fc600078e02ff */
        /* <DEDUP_REMOVED lines=8> */
[----:B--2---:R-:W-:-:S03]  /*b490*/  LEA R9, R7, R7, 0x5 ;  /* 0x0000000707097211 */ /* 0x004fc600078e28ff */
[----:B------:R1:W-:Y:S01]  /*b4a0*/  @P0 STG.E desc[UR10][R46.64+0x80], R117 ;  /* 0x000080752e000986 */ /* 0x0003e2000c10190a */
[----:B---3--:R-:W-:-:S03]  /*b4b0*/  IMAD R11, R7, 0x22, RZ ;  /* 0x00000022070b7824 */ /* 0x008fc600078e02ff */
[----:B------:R2:W-:Y:S01]  /*b4c0*/  @P0 STG.E desc[UR10][R48.64+0x80], R119 ;  /* 0x0000807730000986 */ /* 0x0005e2000c10190a */
[----:B----4-:R-:W-:-:S03]  /*b4d0*/  IMAD R43, R7, 0x27, RZ ;  /* 0x00000027072b7824 */ /* 0x010fc600078e02ff */
[----:B------:R-:W-:Y:S01]  /*b4e0*/  @P0 STG.E desc[UR10][R50.64+0x80], R121 ;  /* 0x0000807932000986 */ /* 0x000fe2000c10190a */
[----:B------:R-:W-:Y:S01]  /*b4f0*/  BAR.SYNC.DEFER_BLOCKING 0x0 ;  /* 0x0000000000007b1d */ /* 0x000fe20000010000 */
[C---:B-1----:R-:W-:Y:S01]  /*b500*/  IMAD R47, R7.reuse, 0x28, RZ ;  /* 0x00000028072f7824 */ /* 0x042fe200078e02ff */
[----:B--2---:R-:W-:-:S05]  /*b510*/  SHF.L.U32 R49, R7, 0x5, RZ ;  /* 0x0000000507317819 */ /* 0x004fca00000006ff */
[----:B------:R-:W-:Y:S01]  /*b520*/  IMAD.WIDE.U32 R48, R49, 0x4, R18 ;  /* 0x0000000431307825 */ /* 0x000fe200078e0012 */
[----:B------:R1:W-:Y:S04]  /*b530*/  STS.128 [R21], R52 ;  /* 0x0000003415007388 */ /* 0x0003e80000000c00 */
[----:B------:R-:W-:Y:S04]  /*b540*/  STS.128 [R21+0x90], R104 ;  /* 0x0000906815007388 */ /* 0x000fe80000000c00 */
        /* <DEDUP_REMOVED lines=35> */
[----:B------:R1:W-:Y:S03]  /*b780*/  @!P1 STG.E desc[UR10][R24.64], R41 ;  /* 0x0000002918009986 */ /* 0x0003e6000c10190a */
[C---:B---3--:R-:W-:Y:S01]  /*b790*/  IMAD R39, R7.reuse, 0x2b, RZ ;  /* 0x0000002b07277824 */ /* 0x048fe200078e02ff */
[----:B------:R2:W-:Y:S01]  /*b7a0*/  @!P1 STG.E desc[UR10][R26.64], R45 ;  /* 0x0000002d1a009986 */ /* 0x0005e2000c10190a */
[----:B------:R-:W-:Y:S02]  /*b7b0*/  IMAD R43, R7, 0x2c, RZ ;  /* 0x0000002c072b7824 */ /* 0x000fe400078e02ff */
[--C-:B------:R-:W-:Y:S01]  /*b7c0*/  IMAD.WIDE.U32 R30, R53, 0x4, R18.reuse ;  /* 0x00000004351e7825 */ /* 0x100fe200078e0012 */
[----:B------:R-:W-:Y:S03]  /*b7d0*/  @!P1 STG.E desc[UR10][R28.64], R51 ;  /* 0x000000331c009986 */ /* 0x000fe6000c10190a */
[----:B------:R-:W-:Y:S01]  /*b7e0*/  IMAD R47, R7, 0x2d, RZ ;  /* 0x0000002d072f7824 */ /* 0x000fe200078e02ff */
[----:B------:R-:W-:Y:S01]  /*b7f0*/  @!P1 STG.E desc[UR10][R30.64], R55 ;  /* 0x000000371e009986 */ /* 0x000fe2000c10190a */
[----:B------:R-:W-:-:S04]  /*b800*/  IMAD.WIDE.U32 R36, R57, 0x4, R18 ;  /* 0x0000000439247825 */ /* 0x000fc800078e0012 */
[C---:B------:R-:W-:Y:S01]  /*b810*/  IMAD R53, R7.reuse, 0x2e, RZ ;  /* 0x0000002e07357824 */ /* 0x040fe200078e02ff */
[----:B------:R-:W-:Y:S01]  /*b820*/  @!P1 STG.E desc[UR10][R36.64], R59 ;  /* 0x0000003b24009986 */ /* 0x000fe2000c10190a */
[----:B------:R-:W-:Y:S02]  /*b830*/  IMAD R57, R7, 0x2f, RZ ;  /* 0x0000002f07397824 */ /* 0x000fe400078e02ff */
[----:B------:R-:W-:-:S04]  /*b840*/  IMAD.WIDE.U32 R38, R39, 0x4, R18 ;  /* 0x0000000427267825 */ /* 0x000fc800078e0012 */
[--C-:B-1----:R-:W-:Y:S01]  /*b850*/  IMAD.WIDE.U32 R40, R43, 0x4, R18.reuse ;  /* 0x000000042b287825 */ /* 0x102fe200078e0012 */
[----:B------:R-:W-:Y:S03]  /*b860*/  @!P1 STG.E desc[UR10][R38.64], R77 ;  /* 0x0000004d26009986 */ /* 0x000fe6000c10190a */
[--C-:B------:R-:W-:Y:S01]  /*b870*/  IMAD.WIDE.U32 R42, R47, 0x4, R18.reuse ;  /* 0x000000042f2a7825 */ /* 0x100fe200078e0012 */
[----:B------:R-:W-:Y:S03]  /*b880*/  @!P1 STG.E desc[UR10][R40.64], R79 ;  /* 0x0000004f28009986 */ /* 0x000fe6000c10190a */
[--C-:B--2---:R-:W-:Y:S01]  /*b890*/  IMAD.WIDE.U32 R44, R53, 0x4, R18.reuse ;  /* 0x00000004352c7825 */ /* 0x104fe200078e0012 */
[----:B------:R-:W-:Y:S03]  /*b8a0*/  @!P1 STG.E desc[UR10][R42.64], R81 ;  /* 0x000000512a009986 */ /* 0x000fe6000c10190a */
[----:B------:R-:W-:Y:S01]  /*b8b0*/  IMAD.WIDE.U32 R46, R57, 0x4, R18 ;  /* 0x00000004392e7825 */ /* 0x000fe200078e0012 */
        /* <DEDUP_REMOVED lines=25> */
[----:B--2---:R1:W-:Y:S04]  /*ba50*/  @P0 STG.E desc[UR10][R2.64+0x80], R53 ;  /* 0x0000803502000986 */ /* 0x0043e8000c10190a */
[----:B---3--:R2:W-:Y:S04]  /*ba60*/  @P0 STG.E desc[UR10][R8.64+0x80], R55 ;  /* 0x0000803708000986 */ /* 0x0085e8000c10190a */
[----:B----4-:R3:W-:Y:S04]  /*ba70*/  @P0 STG.E desc[UR10][R10.64+0x80], R57 ;  /* 0x000080390a000986 */ /* 0x0107e8000c10190a */
[----:B-----5:R4:W-:Y:S01]  /*ba80*/  @P0 STG.E desc[UR10][R16.64+0x80], R59 ;  /* 0x0000803b10000986 */ /* 0x0209e2000c10190a */
[----:B-1----:R-:W-:-:S03]  /*ba90*/  IMAD R3, R7, 0x31, RZ ;  /* 0x0000003107037824 */ /* 0x002fc600078e02ff */
[----:B------:R1:W-:Y:S01]  /*baa0*/  @P0 STG.E desc[UR10][R22.64+0x80], R77 ;  /* 0x0000804d16000986 */ /* 0x0003e2000c10190a */
[----:B--2---:R-:W-:Y:S02]  /*bab0*/  IMAD R9, R7, 0x32, RZ ;  /* 0x0000003207097824 */ /* 0x004fe400078e02ff */
[----:B------:R-:W-:Y:S01]  /*bac0*/  IMAD.WIDE.U32 R2, R3, 0x4, R18 ;  /* 0x0000000403027825 */ /* 0x000fe200078e0012 */
[----:B------:R2:W-:Y:S03]  /*bad0*/  @P0 STG.E desc[UR10][R24.64+0x80], R61 ;  /* 0x0000803d18000986 */ /* 0x0005e6000c10190a */
[C---:B---3--:R-:W-:Y:S01]  /*bae0*/  IMAD R11, R7.reuse, 0x33, RZ ;  /* 0x00000033070b7824 */ /* 0x048fe200078e02ff */
[----:B------:R3:W-:Y:S01]  /*baf0*/  @P0 STG.E desc[UR10][R26.64+0x80], R63 ;  /* 0x0000803f1a000986 */ /* 0x0007e2000c10190a */
[----:B----4-:R-:W-:-:S03]  /*bb00*/  IMAD R17, R7, 0x34, RZ ;  /* 0x0000003407117824 */ /* 0x010fc600078e02ff */
[----:B------:R4:W-:Y:S01]  /*bb10*/  @P0 STG.E desc[UR10][R28.64+0x80], R79 ;  /* 0x0000804f1c000986 */ /* 0x0009e2000c10190a */
[----:B-1----:R-:W-:-:S03]  /*bb20*/  IMAD R23, R7, 0x35, RZ ;  /* 0x0000003507177824 */ /* 0x002fc600078e02ff */
[----:B------:R1:W-:Y:S01]  /*bb30*/  @P0 STG.E desc[UR10][R30.64+0x80], R65 ;  /* 0x000080411e000986 */ /* 0x0003e2000c10190a */
[----:B--2---:R-:W-:-:S03]  /*bb40*/  IMAD R25, R7, 0x36, RZ ;  /* 0x0000003607197824 */ /* 0x004fc600078e02ff */
[----:B------:R2:W-:Y:S01]  /*bb50*/  @P0 STG.E desc[UR10][R36.64+0x80], R67 ;  /* 0x0000804324000986 */ /* 0x0005e2000c10190a */
[----:B---3--:R-:W-:-:S03]  /*bb60*/  IMAD R27, R7, 0x37, RZ ;  /* 0x00000037071b7824 */ /* 0x008fc600078e02ff */
[----:B------:R3:W-:Y:S01]  /*bb70*/  @P0 STG.E desc[UR10][R38.64+0x80], R81 ;  /* 0x0000805126000986 */ /* 0x0007e2000c10190a */
[C---:B----4-:R-:W-:Y:S02]  /*bb80*/  IMAD R29, R7.reuse, 0x38, RZ ;  /* 0x00000038071d7824 */ /* 0x050fe400078e02ff */
[C---:B------:R-:W-:Y:S01]  /*bb90*/  IMAD R79, R7.reuse, 0x3e, RZ ;  /* 0x0000003e074f7824 */ /* 0x040fe200078e02ff */
[----:B------:R4:W-:Y:S01]  /*bba0*/  @P0 STG.E desc[UR10][R40.64+0x80], R83 ;  /* 0x0000805328000986 */ /* 0x0009e2000c10190a */
[----:B-1----:R-:W-:-:S03]  /*bbb0*/  IMAD R31, R7, 0x39, RZ ;  /* 0x00000039071f7824 */ /* 0x002fc600078e02ff */
[----:B------:R-:W-:Y:S01]  /*bbc0*/  @P0 STG.E desc[UR10][R42.64+0x80], R85 ;  /* 0x000080552a000986 */ /* 0x000fe2000c10190a */
[C---:B--2---:R-:W-:Y:S02]  /*bbd0*/  IMAD R37, R7.reuse, 0x3a, RZ ;  /* 0x0000003a07257824 */ /* 0x044fe400078e02ff */
[C---:B------:R-:W-:Y:S01]  /*bbe0*/  IMAD R67, R7.reuse, 0x3c, RZ ;  /* 0x0000003c07437824 */ /* 0x040fe200078e02ff */
[----:B------:R-:W-:Y:S01]  /*bbf0*/  @P0 STG.E desc[UR10][R44.64+0x80], R87 ;  /* 0x000080572c000986 */ /* 0x000fe2000c10190a */
[----:B---3--:R-:W-:-:S03]  /*bc00*/  IMAD R39, R7, 0x3b, RZ ;  /* 0x0000003b07277824 */ /* 0x008fc600078e02ff */
[----:B------:R-:W-:Y:S01]  /*bc10*/  @P0 STG.E desc[UR10][R46.64+0x80], R89 ;  /* 0x000080592e000986 */ /* 0x000fe2000c10190a */
[----:B----4-:R-:W-:Y:S01]  /*bc20*/  IMAD.WIDE.U32 R40, R91, 0x4, R18 ;  /* 0x000000045b287825 */ /* 0x010fe200078e0012 */
[C---:B------:R-:W-:Y:S01]  /*bc30*/  LEA R83, R7.reuse, -R7, 0x6 ;  /* 0x8000000707537211 */ /* 0x040fe200078e30ff */
[----:B------:R-:W-:Y:S06]  /*bc40*/  BAR.SYNC.DEFER_BLOCKING 0x0 ;  /* 0x0000000000007b1d */ /* 0x000fec0000010000 */
[----:B------:R-:W-:Y:S04]  /*bc50*/  STS.128 [R21], R132 ;  /* 0x0000008415007388 */ /* 0x000fe80000000c00 */
[----:B------:R1:W-:Y:S04]  /*bc60*/  STS.128 [R21+0x90], R68 ;  /* 0x0000904415007388 */ /* 0x0003e80000000c00 */
[----:B------:R-:W-:Y:S04]  /*bc70*/  STS.128 [R21+0x120], R144 ;  /* 0x0001209015007388 */ /* 0x000fe80000000c00 */
[----:B------:R2:W-:Y:S01]  /*bc80*/  STS.128 [R21+0x1b0], R12 ;  /* 0x0001b00c15007388 */ /* 0x0005e20000000c00 */
[----:B------:R-:W-:Y:S01]  /*bc90*/  BAR.SYNC.DEFER_BLOCKING 0x0 ;  /* 0x0000000000007b1d */ /* 0x000fe20000010000 */
[----:B-1----:R-:W-:-:S02]  /*bca0*/  IMAD R71, R7, 0x3d, RZ ;  /* 0x0000003d07477824 */ /* 0x002fc400078e02ff */
[----:B------:R-:W-:-:S04]  /*bcb0*/  IMAD.WIDE.U32 R6, R9, 0x4, R18 ;  /* 0x0000000409067825 */ /* 0x000fc800078e0012 */
[----:B------:R-:W-:-:S04]  /*bcc0*/  IMAD.WIDE.U32 R8, R11, 0x4, R18 ;  /* 0x000000040b087825 */ /* 0x000fc800078e0012 */
[----:B------:R-:W-:-:S04]  /*bcd0*/  IMAD.WIDE.U32 R10, R17, 0x4, R18 ;  /* 0x00000004110a7825 */ /* 0x000fc800078e0012 */
[----:B--2---:R-:W-:-:S04]  /*bce0*/  IMAD.WIDE.U32 R12, R23, 0x4, R18 ;  /* 0x00000004170c7825 */ /* 0x004fc800078e0012 */
[--C-:B------:R-:W-:Y:S01]  /*bcf0*/  IMAD.WIDE.U32 R14, R25, 0x4, R18.reuse ;  /* 0x00000004190e7825 */ /* 0x100fe200078e0012 */
[----:B------:R-:W1:Y:S03]  /*bd00*/  LDS R43, [R5] ;  /* 0x00000000052b7984 */ /* 0x000e660000000800 */
[--C-:B------:R-:W-:Y:S01]  /*bd10*/  IMAD.WIDE.U32 R16, R27, 0x4, R18.reuse ;  /* 0x000000041b107825 */ /* 0x100fe200078e0012 */
[----:B------:R-:W2:Y:S03]  /*bd20*/  LDS R45, [R5+0x90] ;  /* 0x00009000052d7984 */ /* 0x000ea60000000800 */
[--C-:B------:R-:W-:Y:S01]  /*bd30*/  IMAD.WIDE.U32 R22, R29, 0x4, R18.reuse ;  /* 0x000000041d167825 */ /* 0x100fe200078e0012 */
[----:B------:R-:W3:Y:S03]  /*bd40*/  LDS R47, [R5+0x120] ;  /* 0x00012000052f7984 */ /* 0x000ee60000000800 */
[--C-:B------:R-:W-:Y:S01]  /*bd50*/  IMAD.WIDE.U32 R24, R31, 0x4, R18.reuse ;  /* 0x000000041f187825 */ /* 0x100fe200078e0012 */
[----:B------:R-:W4:Y:S03]  /*bd60*/  LDS R49, [R5+0x1b0] ;  /* 0x0001b00005317984 */ /* 0x000f260000000800 */
[--C-:B------:R-:W-:Y:S01]  /*bd70*/  IMAD.WIDE.U32 R26, R37, 0x4, R18.reuse ;  /* 0x00000004251a7825 */ /* 0x100fe200078e0012 */
[----:B------:R-:W5:Y:S03]  /*bd80*/  LDS R51, [R5+0x240] ;  /* 0x0002400005337984 */ /* 0x000f660000000800 */
        /* <DEDUP_REMOVED lines=8> */
[----:B------:R-:W-:Y:S01]  /*be10*/  IMAD.WIDE.U32 R18, R79, 0x4, R18 ;  /* 0x000000044f127825 */ /* 0x000fe200078e0012 */
[----:B------:R-:W5:Y:S04]  /*be20*/  LDS R61, [R5+0x510] ;  /* 0x00051000053d7984 */ /* 0x000f680000000800 */
[----:B------:R-:W5:Y:S04]  /*be30*/  LDS R63, [R5+0x5a0] ;  /* 0x0005a000053f7984 */ /* 0x000f680000000800 */
[----:B------:R-:W5:Y:S04]  /*be40*/  LDS R65, [R5+0x630] ;  /* 0x0006300005417984 */ /* 0x000f680000000800 */
[----:B------:R-:W5:Y:S04]  /*be50*/  LDS R69, [R5+0x6c0] ;  /* 0x0006c00005457984 */ /* 0x000f680000000800 */
[----:B------:R-:W5:Y:S04]  /*be60*/  LDS R77, [R5+0x750] ;  /* 0x00075000054d7984 */ /* 0x000f680000000800 */
[----:B------:R-:W5:Y:S04]  /*be70*/  LDS R81, [R5+0x7e0] ;  /* 0x0007e00005517984 */ /* 0x000f680000000800 */
[----:B------:R-:W5:Y:S04]  /*be80*/  LDS R85, [R5+0x870] ;  /* 0x0008700005557984 */ /* 0x000f680000000800 */
[----:B-1----:R-:W-:Y:S04]  /*be90*/  @!P1 STG.E desc[UR10][R40.64], R43 ;  /* 0x0000002b28009986 */ /* 0x002fe8000c10190a */
[----:B--2---:R-:W-:Y:S04]  /*bea0*/  @!P1 STG.E desc[UR10][R2.64], R45 ;  /* 0x0000002d02009986 */ /* 0x004fe8000c10190a */
[----:B---3--:R-:W-:Y:S04]  /*beb0*/  @!P1 STG.E desc[UR10][R6.64], R47 ;  /* 0x0000002f06009986 */ /* 0x008fe8000c10190a */
[----:B----4-:R-:W-:Y:S04]  /*bec0*/  @!P1 STG.E desc[UR10][R8.64], R49 ;  /* 0x0000003108009986 */ /* 0x010fe8000c10190a */
[----:B-----5:R-:W-:Y:S04]  /*bed0*/  @!P1 STG.E desc[UR10][R10.64], R51 ;  /* 0x000000330a009986 */ /* 0x020fe8000c10190a */
[----:B------:R-:W-:Y:S04]  /*bee0*/  @!P1 STG.E desc[UR10][R12.64], R53 ;  /* 0x000000350c009986 */ /* 0x000fe8000c10190a */
        /* <DEDUP_REMOVED lines=32> */
[----:B--2---:R1:W-:Y:S04]  /*c0f0*/  @P0 STG.E desc[UR10][R2.64+0x80], R45 ;  /* 0x0000802d02000986 */ /* 0x0043e8000c10190a */
[----:B---3--:R1:W-:Y:S04]  /*c100*/  @P0 STG.E desc[UR10][R6.64+0x80], R47 ;  /* 0x0000802f06000986 */ /* 0x0083e8000c10190a */
[----:B----4-:R1:W-:Y:S04]  /*c110*/  @P0 STG.E desc[UR10][R8.64+0x80], R49 ;  /* 0x0000803108000986 */ /* 0x0103e8000c10190a */
[----:B-----5:R1:W-:Y:S04]  /*c120*/  @P0 STG.E desc[UR10][R10.64+0x80], R51 ;  /* 0x000080330a000986 */ /* 0x0203e8000c10190a */
[----:B------:R1:W-:Y:S04]  /*c130*/  @P0 STG.E desc[UR10][R12.64+0x80], R53 ;  /* 0x000080350c000986 */ /* 0x0003e8000c10190a */
        /* <DEDUP_REMOVED lines=8> */
[----:B------:R1:W-:Y:S01]  /*c1c0*/  @P0 STG.E desc[UR10][R18.64+0x80], R65 ;  /* 0x0000804112000986 */ /* 0x0003e2000c10190a */
[----:B------:R-:W-:Y:S05]  /*c1d0*/  @!P0 EXIT ;  /* 0x000000000000894d */ /* 0x000fea0003800000 */
[----:B------:R-:W2:Y:S04]  /*c1e0*/  LDS R5, [R5+0x870] ;  /* 0x0008700005057984 */ /* 0x000ea80000000800 */
[----:B--2---:R-:W-:Y:S01]  /*c1f0*/  STG.E desc[UR10][R38.64+0x80], R5 ;  /* 0x0000800526007986 */ /* 0x004fe2000c10190a */
[----:B------:R-:W-:Y:S05]  /*c200*/  EXIT ;  /* 0x000000000000794d */ /* 0x000fea0003800000 */
        .type           $_Z29ampere_sgemm_128x256x8_kernelPKfS0_Pfjjjj$_Z9C_tile_wb7StgFragPfPKfjjjjj,@function
        .size           $_Z29ampere_sgemm_128x256x8_kernelPKfS0_Pfjjjj$_Z9C_tile_wb7StgFragPfPKfjjjjj,(.L_x_12 - $_Z29ampere_sgemm_128x256x8_kernelPKfS0_Pfjjjj$_Z9C_tile_wb7StgFragPfPKfjjjjj)
$_Z29ampere_sgemm_128x256x8_kernelPKfS0_Pfjjjj$_Z9C_tile_wb7StgFragPfPKfjjjjj:
[----:B------:R-:W-:Y:S05]  /*c210*/  WARPSYNC.ALL ;  /* 0x0000000000007948 */ /* 0x000fea0003800000 */
[----:B------:R-:W-:Y:S01]  /*c220*/  BAR.SYNC.DEFER_BLOCKING 0x0 ;  /* 0x0000000000007b1d */ /* 0x000fe20000010000 */
[----:B------:R-:W-:Y:S02]  /*c230*/  MOV R137, R2 ;  /* 0x0000000200897202 */ /* 0x000fe40000000f00 */
[----:B------:R-:W-:Y:S02]  /*c240*/  ISETP.GE.U32.AND P0, PT, R16, R85, PT ;  /* 0x000000551000720c */ /* 0x000fe40003f06070 */
[----:B------:R-:W-:-:S03]  /*c250*/  VIMNMX.U32 R16, PT, PT, R84, R5, !PT ;  /* 0x0000000554107248 */ /* 0x000fc60007fe0000 */
[----:B------:R-:W1:Y:S01]  /*c260*/  LDC.64 R2, c[0x0][0x358] ;  /* 0x0000d600ff027b82 */ /* 0x000e620000000a00 */
[-C--:B------:R-:W-:Y:S02]  /*c270*/  ISETP.GT.U32.AND P1, PT, R84, R5.reuse, !P0 ;  /* 0x000000055400720c */ /* 0x080fe40004724070 */
[----:B------:R-:W-:Y:S02]  /*c280*/  IADD3 R138, PT, PT, R16, -R5, RZ ;  /* 0x80000005108a7210 */ /* 0x000fe40007ffe0ff */
[----:B------:R-:W-:Y:S02]  /*c290*/  MOV R16, R20 ;  /* 0x0000001400107202 */ /* 0x000fe40000000f00 */
[C---:B------:R-:W-:Y:S02]  /*c2a0*/  ISETP.GT.U32.AND P2, PT, R138.reuse, 0x1, !P0 ;  /* 0x000000018a00780c */ /* 0x040fe40004744070 */
[C---:B------:R-:W-:Y:S02]  /*c2b0*/  ISETP.GT.U32.AND P3, PT, R138.reuse, 0x2, !P0 ;  /* 0x000000028a00780c */ /* 0x040fe40004764070 */
[----:B------:R-:W-:-:S02]  /*c2c0*/  ISETP.GT.U32.AND P5, PT, R138, 0x3, !P0 ;  /* 0x000000038a00780c */ /* 0x000fc400047a4070 */
[C---:B------:R-:W-:Y:S02]  /*c2d0*/  ISETP.GT.U32.AND P6, PT, R138.reuse, 0x4, !P0 ;  /* 0x000000048a00780c */ /* 0x040fe400047c4070 */
[----:B------:R-:W-:Y:S01]  /*c2e0*/  ISETP.GT.U32.AND P4, PT, R138, 0x8, !P0 ;  /* 0x000000088a00780c */ /* 0x000fe20004784070 */
[----:B------:R2:W-:Y:S04]  /*c2f0*/  STS.128 [R21], R24 ;  /* 0x0000001815007388 */ /* 0x0005e80000000c00 */
[----:B------:R3:W-:Y:S01]  /*c300*/  STS.128 [R21+0x90], R36 ;  /* 0x0000902415007388 */ /* 0x0007e20000000c00 */
[----:B-1----:R-:W-:-:S03]  /*c310*/  @P1 R2UR UR8, R2 ;  /* 0x00000000020812ca */ /* 0x002fc600000e0000 */
[----:B------:R1:W-:Y:S01]  /*c320*/  STS.128 [R21+0x120], R48 ;  /* 0x0001203015007388 */ /* 0x0003e20000000c00 */
[C---:B------:R-:W-:Y:S02]  /*c330*/  @P1 R2UR UR9, R3.reuse ;  /* 0x00000000030912ca */ /* 0x040fe400000e0000 */
[C---:B------:R-:W-:Y:S01]  /*c340*/  @P2 R2UR UR12, R2.reuse ;  /* 0x00000000020c22ca */ /* 0x040fe200000e0000 */
[----:B------:R-:W-:Y:S01]  /*c350*/  STS.128 [R21+0x1b0], R76 ;  /* 0x0001b04c15007388 */ /* 0x000fe20000000c00 */
[----:B------:R-:W-:Y:S02]  /*c360*/  @P2 R2UR UR13, R3 ;  /* 0x00000000030d22ca */ /* 0x000fe400000e0000 */
[----:B------:R-:W-:Y:S01]  /*c370*/  @P5 R2UR UR14, R2 ;  /* 0x00000000020e52ca */ /* 0x000fe200000e0000 */
[----:B------:R-:W-:Y:S01]  /*c380*/  BAR.SYNC.DEFER_BLOCKING 0x0 ;  /* 0x0000000000007b1d */ /* 0x000fe20000010000 */
[C---:B--2---:R-:W-:Y:S01]  /*c390*/  SHF.L.U32 R27, R85.reuse, 0x1, RZ ;  /* 0x00000001551b7819 */ /* 0x044fe200000006ff */
[----:B------:R-:W-:Y:S01]  /*c3a0*/  IMAD.WIDE.U32 R24, R85, 0x4, R16 ;  /* 0x0000000455187825 */ /* 0x000fe200078e0010 */
[----:B------:R-:W-:-:S02]  /*c3b0*/  @P5 R2UR UR15, R3 ;  /* 0x00000000030f52ca */ /* 0x000fc400000e0000 */
[----:B------:R-:W-:Y:S01]  /*c3c0*/  @P6 R2UR UR16, R2 ;  /* 0x00000000021062ca */ /* 0x000fe200000e0000 */
[--C-:B------:R-:W-:Y:S01]  /*c3d0*/  IMAD.WIDE.U32 R26, R27, 0x4, R16.reuse ;  /* 0x000000041b1a7825 */ /* 0x100fe200078e0010 */
[----:B------:R-:W-:Y:S02]  /*c3e0*/  @P6 R2UR UR17, R3 ;  /* 0x00000000031162ca */ /* 0x000fe400000e0000 */
[CC--:B---3--:R-:W-:Y:S02]  /*c3f0*/  LEA R37, R85.reuse, R85.reuse, 0x1 ;  /* 0x0000005555257211 */ /* 0x0c8fe400078e08ff */
[C---:B------:R-:W-:Y:S02]  /*c400*/  SHF.L.U32 R39, R85.reuse, 0x2, RZ ;  /* 0x0000000255277819 */ /* 0x040fe400000006ff */
[----:B-1----:R-:W-:Y:S01]  /*c410*/  LEA R49, R85, -R85, 0x3 ;  /* 0x8000005555317211 */ /* 0x002fe200078e18ff */
[----:B------:R-:W-:Y:S01]  /*c420*/  IMAD.WIDE.U32 R36, R37, 0x4, R16 ;  /* 0x0000000425247825 */ /* 0x000fe200078e0010 */
[----:B------:R-:W-:-:S02]  /*c430*/  SHF.L.U32 R51, R85, 0x3, RZ ;  /* 0x0000000355337819 */ /* 0x000fc400000006ff */
[----:B------:R-:W-:Y:S01]  /*c440*/  MOV R50, R86 ;  /* 0x0000005600327202 */ /* 0x000fe20000000f00 */
[----:B------:R-:W-:Y:S01]  /*c450*/  IMAD.WIDE.U32 R38, R39, 0x4, R16 ;  /* 0x0000000427267825 */ /* 0x000fe200078e0010 */
        /* <DEDUP_REMOVED lines=10> */
[----:B-1----:R1:W-:Y:S01]  /*c500*/  @P1 STG.E desc[UR8][R16.64], R23 ;  /* 0x0000001710001986 */ /* 0x0023e2000c101908 */
[----:B------:R-:W-:-:S02]  /*c510*/  @P3 R2UR UR8, R2 ;  /* 0x00000000020832ca */ /* 0x000fc400000e0000 */
[----:B------:R-:W-:Y:S01]  /*c520*/  @P3 R2UR UR9, R3 ;  /* 0x00000000030932ca */ /* 0x000fe200000e0000 */
[----:B--2---:R2:W-:Y:S01]  /*c530*/  @P2 STG.E desc[UR12][R24.64], R139 ;  /* 0x0000008b18002986 */ /* 0x0045e2000c10190c */
[C---:B------:R-:W-:Y:S02]  /*c540*/  ISETP.GT.U32.AND P1, PT, R138.reuse, 0x5, !P0 ;  /* 0x000000058a00780c */ /* 0x040fe40004724070 */
[----:B------:R-:W-:Y:S01]  /*c550*/  ISETP.GT.U32.AND P2, PT, R138, 0x6, !P0 ;  /* 0x000000068a00780c */ /* 0x000fe20004744070 */
[----:B------:R-:W-:Y:S01]  /*c560*/  LDS R139, [R137+0x630] ;  /* 0x00063000898b7984 */ /* 0x000fe20000000800 */
[----:B-1----:R-:W-:-:S03]  /*c570*/  IMAD R23, R85, 0x6, RZ ;  /* 0x0000000655177824 */ /* 0x002fc600078e02ff */
[----:B------:R-:W-:Y:S01]  /*c580*/  LDS R165, [R137+0x7e0] ;  /* 0x0007e00089a57984 */ /* 0x000fe20000000800 */
[----:B--2---:R-:W-:-:S03]  /*c590*/  LEA R25, R85, R85, 0x2 ;  /* 0x0000005555197211 */ /* 0x004fc600078e10ff */
[----:B---3--:R1:W-:Y:S01]  /*c5a0*/  @P3 STG.E desc[UR8][R26.64], R153 ;  /* 0x000000991a003986 */ /* 0x0083e2000c101908 */
[----:B------:R-:W-:Y:S02]  /*c5b0*/  ISETP.GT.U32.AND P3, PT, R138, 0x7, !P0 ;  /* 0x000000078a00780c */ /* 0x000fe40004764070 */
[C---:B------:R-:W-:Y:S01]  /*c5c0*/  @P1 R2UR UR8, R2.reuse ;  /* 0x00000000020812ca */ /* 0x040fe200000e0000 */
[----:B----4-:R2:W-:Y:S01]  /*c5d0*/  @P5 STG.E desc[UR14][R36.64], R155 ;  /* 0x0000009b24005986 */ /* 0x0105e2000c10190e */
[----:B------:R-:W-:Y:S01]  /*c5e0*/  @P1 R2UR UR9, R3 ;  /* 0x00000000030912ca */ /* 0x000fe200000e0000 */
[--C-:B------:R-:W-:Y:S01]  /*c5f0*/  IMAD.WIDE.U32 R24, R25, 0x4, R16.reuse ;  /* 0x0000000419187825 */ /* 0x100fe200078e0010 */
[----:B------:R-:W-:Y:S01]  /*c600*/  @P2 R2UR UR12, R2 ;  /* 0x00000000020c22ca */ /* 0x000fe200000e0000 */
[----:B-----5:R3:W-:Y:S01]  /*c610*/  @P6 STG.E desc[UR16][R38.64], R77 ;  /* 0x0000004d26006986 */ /* 0x0207e2000c101910 */
[----:B------:R-:W-:Y:S02]  /*c620*/  @P2 R2UR UR13, R3 ;  /* 0x00000000030d22ca */ /* 0x000fe400000e0000 */
[----:B------:R-:W-:Y:S01]  /*c630*/  ISETP.GT.U32.AND P6, PT, R138, 0x9, !P0 ;  /* 0x000000098a00780c */ /* 0x000fe200047c4070 */
[----:B------:R-:W4:Y:S01]  /*c640*/  LDS R77, [R137+0x5a0] ;  /* 0x0005a000894d7984 */ /* 0x000f220000000800 */
[C---:B------:R-:W-:Y:S01]  /*c650*/  @P4 R2UR UR16, R2.reuse ;  /* 0x00000000021042ca */ /* 0x040fe200000e0000 */
[--C-:B-1----:R-:W-:Y:S01]  /*c660*/  IMAD.WIDE.U32 R26, R23, 0x4, R16.reuse ;  /* 0x00000004171a7825 */ /* 0x102fe200078e0010 */
[----:B------:R-:W-:Y:S01]  /*c670*/  @P3 R2UR UR14, R2 ;  /* 0x00000000020e32ca */ /* 0x000fe200000e0000 */
[----:B------:R-:W1:Y:S01]  /*c680*/  LDS R153, [R137+0x6c0] ;  /* 0x0006c00089997984 */ /* 0x000e620000000800 */
[----:B------:R-:W-:Y:S01]  /*c690*/  @P3 R2UR UR15, R3 ;  /* 0x00000000030f32ca */ /* 0x000fe200000e0000 */
[--C-:B--2---:R-:W-:Y:S01]  /*c6a0*/  IMAD.WIDE.U32 R36, R49, 0x4, R16.reuse ;  /* 0x0000000431247825 */ /* 0x104fe200078e0010 */
[----:B------:R-:W-:Y:S01]  /*c6b0*/  @P4 R2UR UR17, R3 ;  /* 0x00000000031142ca */ /* 0x000fe200000e0000 */
[----:B------:R-:W2:Y:S01]  /*c6c0*/  LDS R155, [R137+0x750] ;  /* 0x00075000899b7984 */ /* 0x000ea20000000800 */
[----:B------:R-:W-:Y:S01]  /*c6d0*/  ISETP.GT.U32.AND P5, PT, R138, 0xa, !P0 ;  /* 0x0000000a8a00780c */ /* 0x000fe200047a4070 */
[--C-:B---3--:R-:W-:Y:S01]  /*c6e0*/  IMAD.WIDE.U32 R38, R51, 0x4, R16.reuse ;  /* 0x0000000433267825 */ /* 0x108fe200078e0010 */
[-C--:B------:R-:W-:Y:S01]  /*c6f0*/  LEA R49, R85, R85.reuse, 0x3 ;  /* 0x0000005555317211 */ /* 0x080fe200078e18ff */
[----:B------:R3:W-:Y:S01]  /*c700*/  @P1 STG.E desc[UR8][R24.64], R79 ;  /* 0x0000004f18001986 */ /* 0x0007e2000c101908 */
[----:B------:R-:W-:Y:S01]  /*c710*/  @P6 R2UR UR8, R2 ;  /* 0x00000000020862ca */ /* 0x000fe200000e0000 */
[----:B------:R-:W-:Y:S01]  /*c720*/  HFMA2 R51, -RZ, RZ, 0, 0 ;  /* 0x00000000ff337431 */ /* 0x000fe200000001ff */
[----:B------:R-:W-:Y:S01]  /*c730*/  @P6 R2UR UR9, R3 ;  /* 0x00000000030962ca */ /* 0x000fe200000e0000 */
[----:B------:R-:W5:Y:S01]  /*c740*/  LDS R137, [R137+0x870] ;  /* 0x0008700089897984 */ /* 0x000f620000000800 */
[C---:B------:R-:W-:Y:S01]  /*c750*/  ISETP.GT.U32.AND P1, PT, R138.reuse, 0xe, !P0 ;  /* 0x0000000e8a00780c */ /* 0x040fe20004724070 */
[----:B------:R-:W-:Y:S01]  /*c760*/  IMAD.WIDE.U32 R48, R49, 0x4, R16 ;  /* 0x0000000431307825 */ /* 0x000fe200078e0010 */
[----:B------:R-:W-:Y:S01]  /*c770*/  LEA R23, R85, -R85, 0x4 ;  /* 0x8000005555177211 */ /* 0x000fe200078e20ff */
[----:B------:R3:W-:Y:S01]  /*c780*/  @P2 STG.E desc[UR12][R26.64], R157 ;  /* 0x0000009d1a002986 */ /* 0x0007e2000c10190c */
[----:B------:R-:W-:-:S03]  /*c790*/  ISETP.GT.U32.AND P2, PT, R138, 0xd, !P0 ;  /* 0x0000000d8a00780c */ /* 0x000fc60004744070 */
[----:B------:R4:W-:Y:S01]  /*c7a0*/  @P3 STG.E desc[UR14][R36.64], R159 ;  /* 0x0000009f24003986 */ /* 0x0009e2000c10190e */
[C---:B------:R-:W-:Y:S01]  /*c7b0*/  ISETP.GT.U32.AND P3, PT, R138.reuse, 0xc, !P0 ;  /* 0x0000000c8a00780c */ /* 0x040fe20004764070 */
[----:B---3--:R-:W-:Y:S02]  /*c7c0*/  IMAD R25, R85, 0xa, RZ ;  /* 0x0000000a55197824 */ /* 0x008fe400078e02ff */
[----:B------:R3:W-:Y:S01]  /*c7d0*/  @P4 STG.E desc[UR16][R38.64], R161 ;  /* 0x000000a126004986 */ /* 0x0007e2000c101910 */
[----:B------:R-:W-:Y:S01]  /*c7e0*/  ISETP.GT.U32.AND P4, PT, R138, 0xb, !P0 ;  /* 0x0000000b8a00780c */ /* 0x000fe20004784070 */
[--C-:B------:R-:W-:Y:S01]  /*c7f0*/  IMAD.WIDE.U32 R24, R25, 0x4, R16.reuse ;  /* 0x0000000419187825 */ /* 0x100fe200078e0010 */
[C---:B------:R-:W-:Y:S01]  /*c800*/  @P1 R2UR UR18, R2.reuse ;  /* 0x00000000021212ca */ /* 0x040fe200000e0000 */
[----:B------:R1:W-:Y:S01]  /*c810*/  @P6 STG.E desc[UR8][R48.64], R163 ;  /* 0x000000a330006986 */ /* 0x0003e2000c101908 */
[C---:B------:R-:W-:Y:S01]  /*c820*/  @P5 R2UR UR8, R2.reuse ;  /* 0x00000000020852ca */ /* 0x040fe200000e0000 */
[----:B------:R-:W-:Y:S01]  /*c830*/  IMAD R27, R85, 0xb, RZ ;  /* 0x0000000b551b7824 */ /* 0x000fe200078e02ff */
[----:B------:R-:W-:Y:S01]  /*c840*/  @P5 R2UR UR9, R3 ;  /* 0x00000000030952ca */ /* 0x000fe200000e0000 */
[----:B----4-:R-:W-:Y:S01]  /*c850*/  IMAD R37, R85, 0xc, RZ ;  /* 0x0000000c55257824 */ /* 0x010fe200078e02ff */
[C---:B------:R-:W-:Y:S01]  /*c860*/  @P2 R2UR UR16, R2.reuse ;  /* 0x00000000021022ca */ /* 0x040fe200000e0000 */
[----:B------:R-:W-:Y:S01]  /*c870*/  IMAD.WIDE.U32 R26, R27, 0x4, R16 ;  /* 0x000000041b1a7825 */ /* 0x000fe200078e0010 */
[----:B------:R-:W-:-:S02]  /*c880*/  @P3 R2UR UR14, R2 ;  /* 0x00000000020e32ca */ /* 0x000fc400000e0000 */
[----:B------:R-:W-:Y:S01]  /*c890*/  @P3 R2UR UR15, R3 ;  /* 0x00000000030f32ca */ /* 0x000fe200000e0000 */
[C---:B---3--:R-:W-:Y:S01]  /*c8a0*/  IMAD R39, R85.reuse, 0xd, RZ ;  /* 0x0000000d55277824 */ /* 0x048fe200078e02ff */
[----:B------:R-:W-:Y:S01]  /*c8b0*/  @P4 R2UR UR12, R2 ;  /* 0x00000000020c42ca */ /* 0x000fe200000e0000 */
[----:B-1----:R-:W-:Y:S01]  /*c8c0*/  IMAD R49, R85, 0xe, RZ ;  /* 0x0000000e55317824 */ /* 0x002fe200078e02ff */
[----:B------:R-:W-:Y:S01]  /*c8d0*/  @P4 R2UR UR13, R3 ;  /* 0x00000000030d42ca */ /* 0x000fe200000e0000 */
[--C-:B------:R-:W-:Y:S01]  /*c8e0*/  IMAD.WIDE.U32 R36, R37, 0x4, R16.reuse ;  /* 0x0000000425247825 */ /* 0x100fe200078e0010 */
[C---:B------:R-:W-:Y:S01]  /*c8f0*/  @P2 R2UR UR17, R3.reuse ;  /* 0x00000000031122ca */ /* 0x040fe200000e0000 */
[----:B------:R-:W-:Y:S01]  /*c900*/  @P5 STG.E desc[UR8][R24.64], R77 ;  /* 0x0000004d18005986 */ /* 0x000fe2000c101908 */
[----:B------:R-:W-:Y:S01]  /*c910*/  @P1 R2UR UR19, R3 ;  /* 0x00000000031312ca */ /* 0x000fe200000e0000 */
[----:B------:R-:W-:Y:S01]  /*c920*/  IMAD.WIDE.U32 R38, R39, 0x4, R16 ;  /* 0x0000000427267825 */ /* 0x000fe200078e0010 */
[----:B------:R-:W-:-:S03]  /*c930*/  ISETP.GT.U32.AND P0, PT, R138, 0xf, !P0 ;  /* 0x0000000f8a00780c */ /* 0x000fc60004704070 */
[----:B------:R-:W-:-:S04]  /*c940*/  IMAD.WIDE.U32 R48, R49, 0x4, R16 ;  /* 0x0000000431307825 */ /* 0x000fc800078e0010 */
[----:B------:R-:W-:Y:S04]  /*c950*/  @P4 STG.E desc[UR12][R26.64], R139 ;  /* 0x0000008b1a004986 */ /* 0x000fe8000c10190c */
[----:B------:R-:W-:Y:S04]  /*c960*/  @P3 STG.E desc[UR14][R36.64], R153 ;  /* 0x0000009924003986 */ /* 0x000fe8000c10190e */
[----:B--2---:R-:W-:Y:S04]  /*c970*/  @P2 STG.E desc[UR16][R38.64], R155 ;  /* 0x0000009b26002986 */ /* 0x004fe8000c101910 */
[----:B------:R5:W-:Y:S02]  /*c980*/  @P1 STG.E desc[UR18][R48.64], R165 ;  /* 0x000000a530001986 */ /* 0x000be4000c101912 */
[----:B-----5:R-:W-:Y:S05]  /*c990*/  @!P0 RET.REL.NODEC R50 `(_Z29ampere_sgemm_128x256x8_kernelPKfS0_Pfjjjj) ;  /* 0xffffff3432988950 */ /* 0x020fea0003c3ffff */
[----:B------:R-:W-:Y:S01]  /*c9a0*/  R2UR UR8, R2 ;  /* 0x00000000020872ca */ /* 0x000fe200000e0000 */
[----:B------:R-:W-:Y:S01]  /*c9b0*/  IMAD.WIDE.U32 R16, R23, 0x4, R16 ;  /* 0x0000000417107825 */ /* 0x000fe200078e0010 */
[----:B------:R-:W-:Y:S02]  /*c9c0*/  R2UR UR9, R3 ;  /* 0x00000000030972ca */ /* 0x000fe400000e0000 */
[----:B------:R-:W-:Y:S02]  /*c9d0*/  MOV R2, R86 ;  /* 0x0000005600027202 */ /* 0x000fe40000000f00 */
[----:B------:R-:W-:-:S09]  /*c9e0*/  MOV R3, 0x0 ;  /* 0x0000000000037802 */ /* 0x000fd20000000f00 */
[----:B------:R1:W-:Y:S02]  /*c9f0*/  STG.E desc[UR8][R16.64], R137 ;  /* 0x0000008910007986 */ /* 0x0003e4000c101908 */
[----:B-1----:R-:W-:Y:S05]  /*ca00*/  RET.REL.NODEC R2 `(_Z29ampere_sgemm_128x256x8_kernelPKfS0_Pfjjjj) ;  /* 0xffffff34027c7950 */ /* 0x002fea0003c3ffff */
.L_x_11:
[----:B------:R-:W-:-:S00]  /*ca10*/  BRA `(.L_x_11) ;  /* 0xfffffffc00fc7947 */ /* 0x000fc0000383ffff */
[----:B------:R-:W-:-:S00]  /*ca20*/  NOP ;  /* 0x0000000000007918 */ /* 0x000fc00000000000 */
        /* <DEDUP_REMOVED lines=13> */
.L_x_12:


//--------------------- .nv.shared._Z29ampere_sgemm_128x256x8_kernelPKfS0_Pfjjjj --------------------------
	.section	.nv.shared._Z29ampere_sgemm_128x256x8_kernelPKfS0_Pfjjjj,"aw",@nobits
	.sectionflags	@""
	.align	16384
.nv.shared._Z29ampere_sgemm_128x256x8_kernelPKfS0_Pfjjjj:
	.zero		33792


//--------------------- .nv.shared.reserved.0     --------------------------
	.section	.nv.shared.reserved.0,"aw",@nobits
	.weak		__nv_reservedSMEM_offset_0_alias
	.size		__nv_reservedSMEM_offset_0_alias, 0, 64
	.other		__nv_reservedSMEM_offset_0_alias,@"STO_CUDA_RESERVED_SHARED STV_DEFAULT"
__nv_reservedSMEM_offset_0_alias:
	.zero		0
	.zero		64


//--------------------- .nv.constant0._Z29ampere_sgemm_128x256x8_kernelPKfS0_Pfjjjj --------------------------
	.section	.nv.constant0._Z29ampere_sgemm_128x256x8_kernelPKfS0_Pfjjjj,"a",@progbits
	.sectionflags	@""
	.align	4
.nv.constant0._Z29ampere_sgemm_128x256x8_kernelPKfS0_Pfjjjj:
	.zero		936


//--------------------- SYMBOLS --------------------------

	.type		.nv.reservedSmem.offset0,@object
	.size		.nv.reservedSmem.offset0,0x4
	.type		.nv.reservedSmem.cap,@object
	.size		.nv.reservedSmem.cap,0x4
